//
// Generated by NVIDIA NVVM Compiler
//
// Compiler Build ID: CL-36424714
// Cuda compilation tools, release 13.0, V13.0.88
// Based on NVVM 20.0.0
//

.version 9.0
.target sm_100
.address_size 64

	// .globl	_Z26ParallelEntryCompareKernelP12DevSubCube_tS0_iPiS1_S1_S1_iP18ComparisonResult_ti

.visible .entry _Z26ParallelEntryCompareKernelP12DevSubCube_tS0_iPiS1_S1_S1_iP18ComparisonResult_ti(
	.param .u64 .ptr .align 1 _Z26ParallelEntryCompareKernelP12DevSubCube_tS0_iPiS1_S1_S1_iP18ComparisonResult_ti_param_0,
	.param .u64 .ptr .align 1 _Z26ParallelEntryCompareKernelP12DevSubCube_tS0_iPiS1_S1_S1_iP18ComparisonResult_ti_param_1,
	.param .u32 _Z26ParallelEntryCompareKernelP12DevSubCube_tS0_iPiS1_S1_S1_iP18ComparisonResult_ti_param_2,
	.param .u64 .ptr .align 1 _Z26ParallelEntryCompareKernelP12DevSubCube_tS0_iPiS1_S1_S1_iP18ComparisonResult_ti_param_3,
	.param .u64 .ptr .align 1 _Z26ParallelEntryCompareKernelP12DevSubCube_tS0_iPiS1_S1_S1_iP18ComparisonResult_ti_param_4,
	.param .u64 .ptr .align 1 _Z26ParallelEntryCompareKernelP12DevSubCube_tS0_iPiS1_S1_S1_iP18ComparisonResult_ti_param_5,
	.param .u64 .ptr .align 1 _Z26ParallelEntryCompareKernelP12DevSubCube_tS0_iPiS1_S1_S1_iP18ComparisonResult_ti_param_6,
	.param .u32 _Z26ParallelEntryCompareKernelP12DevSubCube_tS0_iPiS1_S1_S1_iP18ComparisonResult_ti_param_7,
	.param .u64 .ptr .align 1 _Z26ParallelEntryCompareKernelP12DevSubCube_tS0_iPiS1_S1_S1_iP18ComparisonResult_ti_param_8,
	.param .u32 _Z26ParallelEntryCompareKernelP12DevSubCube_tS0_iPiS1_S1_S1_iP18ComparisonResult_ti_param_9
)
{
	.local .align 16 .b8 	__local_depot0[2048];
	.reg .b64 	%SP;
	.reg .b64 	%SPL;
	.reg .pred 	%p<121>;
	.reg .b32 	%r<583>;
	.reg .b64 	%rd<250>;

	mov.u64 	%SPL, __local_depot0;
	ld.param.u64 	%rd62, [_Z26ParallelEntryCompareKernelP12DevSubCube_tS0_iPiS1_S1_S1_iP18ComparisonResult_ti_param_0];
	ld.param.u64 	%rd57, [_Z26ParallelEntryCompareKernelP12DevSubCube_tS0_iPiS1_S1_S1_iP18ComparisonResult_ti_param_1];
	ld.param.u32 	%r228, [_Z26ParallelEntryCompareKernelP12DevSubCube_tS0_iPiS1_S1_S1_iP18ComparisonResult_ti_param_2];
	ld.param.u64 	%rd63, [_Z26ParallelEntryCompareKernelP12DevSubCube_tS0_iPiS1_S1_S1_iP18ComparisonResult_ti_param_3];
	ld.param.u64 	%rd61, [_Z26ParallelEntryCompareKernelP12DevSubCube_tS0_iPiS1_S1_S1_iP18ComparisonResult_ti_param_8];
	cvta.to.global.u64 	%rd1, %rd63;
	cvta.to.global.u64 	%rd2, %rd62;
	add.u64 	%rd3, %SPL, 0;
	add.u64 	%rd4, %SPL, 1024;
	mov.u32 	%r229, %ctaid.x;
	mov.u32 	%r230, %ntid.x;
	mov.u32 	%r231, %tid.x;
	mad.lo.s32 	%r1, %r229, %r230, %r231;
	setp.ge.s32 	%p1, %r1, %r228;
	@%p1 bra 	$L__BB0_171;
	cvta.to.global.u64 	%rd66, %rd61;
	cvta.to.global.u64 	%rd67, %rd57;
	mul.wide.s32 	%rd68, %r1, 12;
	add.s64 	%rd5, %rd66, %rd68;
	mov.b32 	%r232, 0;
	st.global.u32 	[%rd5], %r232;
	st.global.u32 	[%rd5+4], %r232;
	st.global.u32 	[%rd5+8], %r1;
	add.s64 	%rd6, %rd67, %rd68;
	ld.global.u32 	%r2, [%rd6+8];
	setp.lt.u32 	%p2, %r2, 65536;
	@%p2 bra 	$L__BB0_3;
	ld.global.u32 	%r483, [%rd2+8];
	setp.lt.u32 	%p3, %r483, 65536;
	@%p3 bra 	$L__BB0_171;
	bra.uni 	$L__BB0_4;
$L__BB0_3:
	ld.global.u32 	%r483, [%rd2+8];
	setp.gt.u32 	%p4, %r483, 65535;
	@%p4 bra 	$L__BB0_171;
$L__BB0_4:
	ld.param.u64 	%rd231, [_Z26ParallelEntryCompareKernelP12DevSubCube_tS0_iPiS1_S1_S1_iP18ComparisonResult_ti_param_5];
	ld.param.u64 	%rd230, [_Z26ParallelEntryCompareKernelP12DevSubCube_tS0_iPiS1_S1_S1_iP18ComparisonResult_ti_param_4];
	cvta.to.global.u64 	%rd69, %rd231;
	cvta.to.global.u64 	%rd70, %rd230;
	ld.global.u32 	%r6, [%rd6+4];
	ld.global.u32 	%r7, [%rd2+4];
	mul.wide.s32 	%rd71, %r6, 4;
	add.s64 	%rd72, %rd70, %rd71;
	ld.global.u32 	%r8, [%rd72];
	mul.wide.s32 	%rd73, %r7, 4;
	add.s64 	%rd74, %rd70, %rd73;
	ld.global.u32 	%r9, [%rd74];
	add.s64 	%rd75, %rd69, %rd71;
	ld.global.u32 	%r10, [%rd75];
	add.s64 	%rd76, %rd69, %rd73;
	ld.global.u32 	%r233, [%rd76];
	setp.eq.s32 	%p5, %r10, 0;
	setp.eq.s32 	%p6, %r233, 0;
	or.pred  	%p7, %p5, %p6;
	@%p7 bra 	$L__BB0_171;
	mul.wide.s32 	%rd77, %r8, 4;
	add.s64 	%rd7, %rd1, %rd77;
	mul.wide.s32 	%rd78, %r9, 4;
	add.s64 	%rd8, %rd1, %rd78;
	ld.global.u32 	%r234, [%rd7];
	ld.global.u32 	%r235, [%rd8];
	setp.ne.s32 	%p8, %r234, %r235;
	@%p8 bra 	$L__BB0_171;
	ld.global.u32 	%r236, [%rd6];
	ld.global.u32 	%r237, [%rd2];
	setp.ne.s32 	%p9, %r236, %r237;
	@%p9 bra 	$L__BB0_171;
	ld.param.u32 	%r472, [_Z26ParallelEntryCompareKernelP12DevSubCube_tS0_iPiS1_S1_S1_iP18ComparisonResult_ti_param_7];
	mul.lo.s32 	%r238, %r6, %r472;
	cvt.s64.s32 	%rd9, %r238;
	setp.lt.s32 	%p10, %r472, 1;
	@%p10 bra 	$L__BB0_171;
	ld.param.u32 	%r473, [_Z26ParallelEntryCompareKernelP12DevSubCube_tS0_iPiS1_S1_S1_iP18ComparisonResult_ti_param_7];
	setp.lt.u32 	%p11, %r473, 8;
	mov.b32 	%r490, 0;
	mov.u32 	%r495, %r490;
	@%p11 bra 	$L__BB0_11;
	ld.param.u32 	%r474, [_Z26ParallelEntryCompareKernelP12DevSubCube_tS0_iPiS1_S1_S1_iP18ComparisonResult_ti_param_7];
	ld.param.u64 	%rd232, [_Z26ParallelEntryCompareKernelP12DevSubCube_tS0_iPiS1_S1_S1_iP18ComparisonResult_ti_param_6];
	and.b32  	%r242, %r474, 2147483640;
	neg.s32 	%r484, %r242;
	shl.b64 	%rd79, %rd9, 2;
	cvta.to.global.u64 	%rd80, %rd232;
	add.s64 	%rd81, %rd79, %rd80;
	add.s64 	%rd237, %rd81, 16;
	mul.lo.s32 	%r243, %r7, %r474;
	mul.wide.s32 	%rd82, %r243, 4;
	add.s64 	%rd83, %rd82, %rd80;
	add.s64 	%rd236, %rd83, 16;
	mov.b32 	%r495, 0;
	ld.param.u32 	%r475, [_Z26ParallelEntryCompareKernelP12DevSubCube_tS0_iPiS1_S1_S1_iP18ComparisonResult_ti_param_7];
	and.b32  	%r490, %r475, 2147483640;
$L__BB0_10:
	.pragma "nounroll";
	ld.global.u32 	%r244, [%rd237+-16];
	ld.global.u32 	%r245, [%rd236+-16];
	and.b32  	%r246, %r245, %r244;
	or.b32  	%r247, %r246, %r495;
	ld.global.u32 	%r248, [%rd237+-12];
	ld.global.u32 	%r249, [%rd236+-12];
	and.b32  	%r250, %r249, %r248;
	or.b32  	%r251, %r250, %r247;
	ld.global.u32 	%r252, [%rd237+-8];
	ld.global.u32 	%r253, [%rd236+-8];
	and.b32  	%r254, %r253, %r252;
	or.b32  	%r255, %r254, %r251;
	ld.global.u32 	%r256, [%rd237+-4];
	ld.global.u32 	%r257, [%rd236+-4];
	and.b32  	%r258, %r257, %r256;
	or.b32  	%r259, %r258, %r255;
	ld.global.u32 	%r260, [%rd237];
	ld.global.u32 	%r261, [%rd236];
	and.b32  	%r262, %r261, %r260;
	or.b32  	%r263, %r262, %r259;
	ld.global.u32 	%r264, [%rd237+4];
	ld.global.u32 	%r265, [%rd236+4];
	and.b32  	%r266, %r265, %r264;
	or.b32  	%r267, %r266, %r263;
	ld.global.u32 	%r268, [%rd237+8];
	ld.global.u32 	%r269, [%rd236+8];
	and.b32  	%r270, %r269, %r268;
	or.b32  	%r271, %r270, %r267;
	ld.global.u32 	%r272, [%rd237+12];
	ld.global.u32 	%r273, [%rd236+12];
	and.b32  	%r274, %r273, %r272;
	or.b32  	%r495, %r274, %r271;
	add.s32 	%r484, %r484, 8;
	add.s64 	%rd237, %rd237, 32;
	add.s64 	%rd236, %rd236, 32;
	setp.ne.s32 	%p12, %r484, 0;
	@%p12 bra 	$L__BB0_10;
$L__BB0_11:
	ld.param.u32 	%r476, [_Z26ParallelEntryCompareKernelP12DevSubCube_tS0_iPiS1_S1_S1_iP18ComparisonResult_ti_param_7];
	and.b32  	%r275, %r476, 7;
	setp.eq.s32 	%p13, %r275, 0;
	@%p13 bra 	$L__BB0_19;
	ld.param.u32 	%r477, [_Z26ParallelEntryCompareKernelP12DevSubCube_tS0_iPiS1_S1_S1_iP18ComparisonResult_ti_param_7];
	and.b32  	%r277, %r477, 7;
	setp.lt.u32 	%p14, %r277, 4;
	@%p14 bra 	$L__BB0_14;
	ld.param.u32 	%r478, [_Z26ParallelEntryCompareKernelP12DevSubCube_tS0_iPiS1_S1_S1_iP18ComparisonResult_ti_param_7];
	ld.param.u64 	%rd233, [_Z26ParallelEntryCompareKernelP12DevSubCube_tS0_iPiS1_S1_S1_iP18ComparisonResult_ti_param_6];
	cvt.u64.u32 	%rd84, %r490;
	add.s64 	%rd85, %rd84, %rd9;
	cvta.to.global.u64 	%rd86, %rd233;
	shl.b64 	%rd87, %rd85, 2;
	add.s64 	%rd88, %rd86, %rd87;
	ld.global.u32 	%r278, [%rd88];
	mul.lo.s32 	%r279, %r7, %r478;
	cvt.s64.s32 	%rd89, %r279;
	add.s64 	%rd90, %rd84, %rd89;
	shl.b64 	%rd91, %rd90, 2;
	add.s64 	%rd92, %rd86, %rd91;
	ld.global.u32 	%r280, [%rd92];
	and.b32  	%r281, %r280, %r278;
	ld.global.u32 	%r282, [%rd88+4];
	ld.global.u32 	%r283, [%rd92+4];
	and.b32  	%r284, %r283, %r282;
	or.b32  	%r285, %r281, %r284;
	ld.global.u32 	%r286, [%rd88+8];
	ld.global.u32 	%r287, [%rd92+8];
	and.b32  	%r288, %r287, %r286;
	or.b32  	%r289, %r285, %r288;
	ld.global.u32 	%r290, [%rd88+12];
	ld.global.u32 	%r291, [%rd92+12];
	and.b32  	%r292, %r291, %r290;
	or.b32  	%r293, %r289, %r292;
	or.b32  	%r495, %r293, %r495;
	add.s32 	%r490, %r490, 4;
$L__BB0_14:
	ld.param.u32 	%r479, [_Z26ParallelEntryCompareKernelP12DevSubCube_tS0_iPiS1_S1_S1_iP18ComparisonResult_ti_param_7];
	and.b32  	%r26, %r479, 3;
	setp.eq.s32 	%p15, %r26, 0;
	@%p15 bra 	$L__BB0_19;
	setp.eq.s32 	%p16, %r26, 1;
	@%p16 bra 	$L__BB0_17;
	ld.param.u32 	%r480, [_Z26ParallelEntryCompareKernelP12DevSubCube_tS0_iPiS1_S1_S1_iP18ComparisonResult_ti_param_7];
	ld.param.u64 	%rd234, [_Z26ParallelEntryCompareKernelP12DevSubCube_tS0_iPiS1_S1_S1_iP18ComparisonResult_ti_param_6];
	cvt.u64.u32 	%rd93, %r490;
	add.s64 	%rd94, %rd93, %rd9;
	cvta.to.global.u64 	%rd95, %rd234;
	shl.b64 	%rd96, %rd94, 2;
	add.s64 	%rd97, %rd95, %rd96;
	ld.global.u32 	%r295, [%rd97];
	mul.lo.s32 	%r296, %r7, %r480;
	cvt.s64.s32 	%rd98, %r296;
	add.s64 	%rd99, %rd93, %rd98;
	shl.b64 	%rd100, %rd99, 2;
	add.s64 	%rd101, %rd95, %rd100;
	ld.global.u32 	%r297, [%rd101];
	and.b32  	%r298, %r297, %r295;
	ld.global.u32 	%r299, [%rd97+4];
	ld.global.u32 	%r300, [%rd101+4];
	and.b32  	%r301, %r300, %r299;
	or.b32  	%r302, %r298, %r301;
	or.b32  	%r495, %r302, %r495;
	add.s32 	%r490, %r490, 2;
$L__BB0_17:
	ld.param.u32 	%r481, [_Z26ParallelEntryCompareKernelP12DevSubCube_tS0_iPiS1_S1_S1_iP18ComparisonResult_ti_param_7];
	and.b32  	%r303, %r481, 1;
	setp.eq.b32 	%p17, %r303, 1;
	not.pred 	%p18, %p17;
	@%p18 bra 	$L__BB0_19;
	ld.param.u32 	%r482, [_Z26ParallelEntryCompareKernelP12DevSubCube_tS0_iPiS1_S1_S1_iP18ComparisonResult_ti_param_7];
	ld.param.u64 	%rd235, [_Z26ParallelEntryCompareKernelP12DevSubCube_tS0_iPiS1_S1_S1_iP18ComparisonResult_ti_param_6];
	cvt.u64.u32 	%rd102, %r490;
	add.s64 	%rd103, %rd102, %rd9;
	cvta.to.global.u64 	%rd104, %rd235;
	shl.b64 	%rd105, %rd103, 2;
	add.s64 	%rd106, %rd104, %rd105;
	ld.global.u32 	%r304, [%rd106];
	mul.lo.s32 	%r305, %r7, %r482;
	cvt.s64.s32 	%rd107, %r305;
	add.s64 	%rd108, %rd102, %rd107;
	shl.b64 	%rd109, %rd108, 2;
	add.s64 	%rd110, %rd104, %rd109;
	ld.global.u32 	%r306, [%rd110];
	and.b32  	%r307, %r306, %r304;
	or.b32  	%r495, %r307, %r495;
$L__BB0_19:
	setp.eq.s32 	%p19, %r495, 0;
	@%p19 bra 	$L__BB0_171;
	setp.lt.u32 	%p20, %r2, 65536;
	@%p20 bra 	$L__BB0_31;
	setp.lt.u32 	%p21, %r483, 65536;
	@%p21 bra 	$L__BB0_31;
	and.b32  	%r34, %r2, 65535;
	setp.ge.s32 	%p22, %r34, %r10;
	mov.b32 	%r496, 0;
	@%p22 bra 	$L__BB0_24;
	mul.wide.u32 	%rd111, %r34, 4;
	add.s64 	%rd112, %rd7, %rd111;
	ld.global.u32 	%r496, [%rd112];
$L__BB0_24:
	shr.u32 	%r37, %r2, 16;
	setp.ge.s32 	%p23, %r37, %r10;
	mov.b32 	%r497, 0;
	@%p23 bra 	$L__BB0_26;
	mul.wide.u32 	%rd113, %r37, 4;
	add.s64 	%rd114, %rd7, %rd113;
	ld.global.u32 	%r497, [%rd114];
$L__BB0_26:
	and.b32  	%r40, %r483, 65535;
	setp.ge.s32 	%p24, %r40, %r233;
	mov.b32 	%r498, 0;
	@%p24 bra 	$L__BB0_28;
	mul.wide.u32 	%rd115, %r40, 4;
	add.s64 	%rd116, %rd8, %rd115;
	ld.global.u32 	%r498, [%rd116];
$L__BB0_28:
	shr.u32 	%r43, %r483, 16;
	setp.ge.s32 	%p25, %r43, %r233;
	mov.b32 	%r499, 0;
	@%p25 bra 	$L__BB0_30;
	mul.wide.u32 	%rd117, %r43, 4;
	add.s64 	%rd118, %rd8, %rd117;
	ld.global.u32 	%r499, [%rd118];
$L__BB0_30:
	setp.eq.s32 	%p26, %r496, %r498;
	setp.eq.s32 	%p27, %r496, %r499;
	or.pred  	%p28, %p26, %p27;
	setp.eq.s32 	%p29, %r497, %r498;
	or.pred  	%p30, %p28, %p29;
	setp.eq.s32 	%p31, %r497, %r499;
	or.pred  	%p32, %p30, %p31;
	@%p32 bra 	$L__BB0_171;
$L__BB0_31:
	and.b32  	%r46, %r2, 65535;
	setp.eq.s32 	%p33, %r46, 0;
	@%p33 bra 	$L__BB0_49;
	setp.lt.s32 	%p34, %r10, 1;
	mov.b32 	%r503, 0;
	@%p34 bra 	$L__BB0_56;
	and.b32  	%r47, %r10, 3;
	setp.lt.u32 	%p35, %r10, 4;
	mov.b32 	%r511, 0;
	mov.u32 	%r503, %r511;
	@%p35 bra 	$L__BB0_44;
	and.b32  	%r511, %r10, 2147483644;
	neg.s32 	%r500, %r46;
	mul.wide.s32 	%rd119, %r8, 4;
	add.s64 	%rd120, %rd119, %rd1;
	add.s64 	%rd238, %rd120, 8;
	mov.b32 	%r501, 0;
	mov.u32 	%r503, %r501;
$L__BB0_35:
	setp.eq.s32 	%p36, %r500, 0;
	@%p36 bra 	$L__BB0_37;
	ld.global.u32 	%r316, [%rd238+-8];
	add.s32 	%r56, %r503, 1;
	mul.wide.s32 	%rd121, %r503, 4;
	add.s64 	%rd122, %rd3, %rd121;
	st.local.u32 	[%rd122], %r316;
	mov.u32 	%r503, %r56;
$L__BB0_37:
	add.s32 	%r317, %r501, 1;
	setp.eq.s32 	%p37, %r317, %r46;
	@%p37 bra 	$L__BB0_39;
	ld.global.u32 	%r318, [%rd238+-4];
	add.s32 	%r58, %r503, 1;
	mul.wide.s32 	%rd123, %r503, 4;
	add.s64 	%rd124, %rd3, %rd123;
	st.local.u32 	[%rd124], %r318;
	mov.u32 	%r503, %r58;
$L__BB0_39:
	add.s32 	%r319, %r501, 2;
	setp.eq.s32 	%p38, %r319, %r46;
	@%p38 bra 	$L__BB0_41;
	ld.global.u32 	%r320, [%rd238];
	add.s32 	%r60, %r503, 1;
	mul.wide.s32 	%rd125, %r503, 4;
	add.s64 	%rd126, %rd3, %rd125;
	st.local.u32 	[%rd126], %r320;
	mov.u32 	%r503, %r60;
$L__BB0_41:
	add.s32 	%r321, %r501, 3;
	setp.eq.s32 	%p39, %r321, %r46;
	@%p39 bra 	$L__BB0_43;
	ld.global.u32 	%r322, [%rd238+4];
	add.s32 	%r62, %r503, 1;
	mul.wide.s32 	%rd127, %r503, 4;
	add.s64 	%rd128, %rd3, %rd127;
	st.local.u32 	[%rd128], %r322;
	mov.u32 	%r503, %r62;
$L__BB0_43:
	add.s32 	%r501, %r501, 4;
	add.s32 	%r500, %r500, 4;
	add.s64 	%rd238, %rd238, 16;
	setp.eq.s32 	%p40, %r501, %r511;
	@%p40 bra 	$L__BB0_44;
	bra.uni 	$L__BB0_35;
$L__BB0_44:
	setp.eq.s32 	%p41, %r47, 0;
	@%p41 bra 	$L__BB0_56;
	mul.wide.s32 	%rd129, %r8, 4;
	mul.wide.u32 	%rd130, %r511, 4;
	add.s64 	%rd131, %rd129, %rd130;
	add.s64 	%rd243, %rd1, %rd131;
	sub.s32 	%r514, %r511, %r46;
	neg.s32 	%r513, %r47;
$L__BB0_46:
	.pragma "nounroll";
	setp.eq.s32 	%p42, %r514, 0;
	@%p42 bra 	$L__BB0_48;
	ld.global.u32 	%r323, [%rd243];
	add.s32 	%r80, %r503, 1;
	mul.wide.s32 	%rd132, %r503, 4;
	add.s64 	%rd133, %rd3, %rd132;
	st.local.u32 	[%rd133], %r323;
	mov.u32 	%r503, %r80;
$L__BB0_48:
	add.s64 	%rd243, %rd243, 4;
	add.s32 	%r514, %r514, 1;
	add.s32 	%r513, %r513, 1;
	setp.ne.s32 	%p43, %r513, 0;
	@%p43 bra 	$L__BB0_46;
	bra.uni 	$L__BB0_56;
$L__BB0_49:
	setp.lt.s32 	%p44, %r10, 1;
	mov.b32 	%r503, 0;
	@%p44 bra 	$L__BB0_56;
	and.b32  	%r50, %r10, 3;
	setp.lt.u32 	%p45, %r10, 4;
	mov.b32 	%r508, 0;
	@%p45 bra 	$L__BB0_53;
	and.b32  	%r508, %r10, 2147483644;
	neg.s32 	%r507, %r508;
	mul.wide.s32 	%rd134, %r8, 4;
	add.s64 	%rd135, %rd134, %rd1;
	add.s64 	%rd239, %rd135, 8;
	mov.u64 	%rd240, %rd3;
$L__BB0_52:
	ld.global.u32 	%r326, [%rd239+-8];
	ld.global.u32 	%r327, [%rd239+-4];
	ld.global.u32 	%r328, [%rd239];
	ld.global.u32 	%r329, [%rd239+4];
	st.local.v4.u32 	[%rd240], {%r326, %r327, %r328, %r329};
	add.s32 	%r507, %r507, 4;
	add.s64 	%rd240, %rd240, 16;
	add.s64 	%rd239, %rd239, 16;
	setp.ne.s32 	%p46, %r507, 0;
	@%p46 bra 	$L__BB0_52;
$L__BB0_53:
	setp.eq.s32 	%p47, %r50, 0;
	mov.u32 	%r503, %r10;
	@%p47 bra 	$L__BB0_56;
	mul.wide.u32 	%rd136, %r508, 4;
	add.s64 	%rd242, %rd3, %rd136;
	mul.wide.s32 	%rd137, %r8, 4;
	add.s64 	%rd138, %rd137, %rd136;
	add.s64 	%rd241, %rd1, %rd138;
	neg.s32 	%r509, %r50;
$L__BB0_55:
	.pragma "nounroll";
	ld.global.u32 	%r330, [%rd241];
	st.local.u32 	[%rd242], %r330;
	add.s64 	%rd242, %rd242, 4;
	add.s64 	%rd241, %rd241, 4;
	add.s32 	%r509, %r509, 1;
	setp.eq.s32 	%p48, %r509, 0;
	mov.u32 	%r503, %r10;
	@%p48 bra 	$L__BB0_56;
	bra.uni 	$L__BB0_55;
$L__BB0_56:
	setp.lt.u32 	%p49, %r2, 65536;
	mov.u32 	%r523, %r503;
	@%p49 bra 	$L__BB0_65;
	shr.u32 	%r331, %r2, 16;
	setp.lt.u32 	%p50, %r46, %r331;
	selp.s32 	%r332, -1, 0, %p50;
	add.s32 	%r85, %r331, %r332;
	setp.ge.s32 	%p51, %r85, %r503;
	mov.u32 	%r523, %r503;
	@%p51 bra 	$L__BB0_65;
	add.s32 	%r523, %r503, -1;
	setp.ge.u32 	%p52, %r85, %r523;
	@%p52 bra 	$L__BB0_65;
	not.b32 	%r333, %r85;
	add.s32 	%r334, %r503, %r333;
	and.b32  	%r87, %r334, 3;
	setp.eq.s32 	%p53, %r87, 0;
	mov.u32 	%r520, %r85;
	@%p53 bra 	$L__BB0_62;
	add.s64 	%rd33, %rd3, 4;
	neg.s32 	%r518, %r87;
	mov.u32 	%r520, %r85;
$L__BB0_61:
	.pragma "nounroll";
	mul.wide.s32 	%rd139, %r520, 4;
	add.s64 	%rd140, %rd33, %rd139;
	add.s32 	%r520, %r520, 1;
	ld.local.u32 	%r335, [%rd140];
	st.local.u32 	[%rd140+-4], %r335;
	add.s32 	%r518, %r518, 1;
	setp.ne.s32 	%p54, %r518, 0;
	@%p54 bra 	$L__BB0_61;
$L__BB0_62:
	sub.s32 	%r336, %r503, %r85;
	add.s32 	%r337, %r336, -2;
	setp.lt.u32 	%p55, %r337, 3;
	@%p55 bra 	$L__BB0_65;
	add.s64 	%rd34, %rd3, 8;
	sub.s32 	%r521, %r520, %r503;
$L__BB0_64:
	mul.wide.s32 	%rd141, %r520, 4;
	add.s64 	%rd142, %rd34, %rd141;
	ld.local.u32 	%r338, [%rd142+-4];
	st.local.u32 	[%rd142+-8], %r338;
	ld.local.u32 	%r339, [%rd142];
	st.local.u32 	[%rd142+-4], %r339;
	ld.local.u32 	%r340, [%rd142+4];
	st.local.u32 	[%rd142], %r340;
	add.s32 	%r520, %r520, 4;
	ld.local.u32 	%r341, [%rd142+8];
	st.local.u32 	[%rd142+4], %r341;
	add.s32 	%r521, %r521, 4;
	setp.ne.s32 	%p56, %r521, -1;
	@%p56 bra 	$L__BB0_64;
$L__BB0_65:
	and.b32  	%r100, %r483, 65535;
	setp.eq.s32 	%p57, %r100, 0;
	@%p57 bra 	$L__BB0_137;
	setp.lt.s32 	%p58, %r233, 1;
	mov.b32 	%r527, 0;
	@%p58 bra 	$L__BB0_150;
	and.b32  	%r101, %r233, 15;
	setp.lt.u32 	%p59, %r233, 16;
	mov.b32 	%r549, 0;
	mov.u32 	%r527, %r549;
	@%p59 bra 	$L__BB0_102;
	and.b32  	%r549, %r233, 2147483632;
	neg.s32 	%r524, %r100;
	mul.wide.s32 	%rd143, %r9, 4;
	add.s64 	%rd144, %rd143, %rd1;
	add.s64 	%rd244, %rd144, 32;
	mov.b32 	%r525, 0;
	mov.u32 	%r527, %r525;
$L__BB0_69:
	.pragma "nounroll";
	setp.eq.s32 	%p60, %r524, 0;
	@%p60 bra 	$L__BB0_71;
	ld.global.u32 	%r346, [%rd244+-32];
	add.s32 	%r110, %r527, 1;
	mul.wide.s32 	%rd145, %r527, 4;
	add.s64 	%rd146, %rd4, %rd145;
	st.local.u32 	[%rd146], %r346;
	mov.u32 	%r527, %r110;
$L__BB0_71:
	add.s32 	%r347, %r525, 1;
	setp.eq.s32 	%p61, %r347, %r100;
	@%p61 bra 	$L__BB0_73;
	ld.global.u32 	%r348, [%rd244+-28];
	add.s32 	%r112, %r527, 1;
	mul.wide.s32 	%rd147, %r527, 4;
	add.s64 	%rd148, %rd4, %rd147;
	st.local.u32 	[%rd148], %r348;
	mov.u32 	%r527, %r112;
$L__BB0_73:
	add.s32 	%r349, %r525, 2;
	setp.eq.s32 	%p62, %r349, %r100;
	@%p62 bra 	$L__BB0_75;
	ld.global.u32 	%r350, [%rd244+-24];
	add.s32 	%r114, %r527, 1;
	mul.wide.s32 	%rd149, %r527, 4;
	add.s64 	%rd150, %rd4, %rd149;
	st.local.u32 	[%rd150], %r350;
	mov.u32 	%r527, %r114;
$L__BB0_75:
	add.s32 	%r351, %r525, 3;
	setp.eq.s32 	%p63, %r351, %r100;
	@%p63 bra 	$L__BB0_77;
	ld.global.u32 	%r352, [%rd244+-20];
	add.s32 	%r116, %r527, 1;
	mul.wide.s32 	%rd151, %r527, 4;
	add.s64 	%rd152, %rd4, %rd151;
	st.local.u32 	[%rd152], %r352;
	mov.u32 	%r527, %r116;
$L__BB0_77:
	add.s32 	%r353, %r525, 4;
	setp.eq.s32 	%p64, %r353, %r100;
	@%p64 bra 	$L__BB0_79;
	ld.global.u32 	%r354, [%rd244+-16];
	add.s32 	%r118, %r527, 1;
	mul.wide.s32 	%rd153, %r527, 4;
	add.s64 	%rd154, %rd4, %rd153;
	st.local.u32 	[%rd154], %r354;
	mov.u32 	%r527, %r118;
$L__BB0_79:
	add.s32 	%r355, %r525, 5;
	setp.eq.s32 	%p65, %r355, %r100;
	@%p65 bra 	$L__BB0_81;
	ld.global.u32 	%r356, [%rd244+-12];
	add.s32 	%r120, %r527, 1;
	mul.wide.s32 	%rd155, %r527, 4;
	add.s64 	%rd156, %rd4, %rd155;
	st.local.u32 	[%rd156], %r356;
	mov.u32 	%r527, %r120;
$L__BB0_81:
	add.s32 	%r357, %r525, 6;
	setp.eq.s32 	%p66, %r357, %r100;
	@%p66 bra 	$L__BB0_83;
	ld.global.u32 	%r358, [%rd244+-8];
	add.s32 	%r122, %r527, 1;
	mul.wide.s32 	%rd157, %r527, 4;
	add.s64 	%rd158, %rd4, %rd157;
	st.local.u32 	[%rd158], %r358;
	mov.u32 	%r527, %r122;
$L__BB0_83:
	add.s32 	%r359, %r525, 7;
	setp.eq.s32 	%p67, %r359, %r100;
	@%p67 bra 	$L__BB0_85;
	ld.global.u32 	%r360, [%rd244+-4];
	add.s32 	%r124, %r527, 1;
	mul.wide.s32 	%rd159, %r527, 4;
	add.s64 	%rd160, %rd4, %rd159;
	st.local.u32 	[%rd160], %r360;
	mov.u32 	%r527, %r124;
$L__BB0_85:
	add.s32 	%r361, %r525, 8;
	setp.eq.s32 	%p68, %r361, %r100;
	@%p68 bra 	$L__BB0_87;
	ld.global.u32 	%r362, [%rd244];
	add.s32 	%r126, %r527, 1;
	mul.wide.s32 	%rd161, %r527, 4;
	add.s64 	%rd162, %rd4, %rd161;
	st.local.u32 	[%rd162], %r362;
	mov.u32 	%r527, %r126;
$L__BB0_87:
	add.s32 	%r363, %r525, 9;
	setp.eq.s32 	%p69, %r363, %r100;
	@%p69 bra 	$L__BB0_89;
	ld.global.u32 	%r364, [%rd244+4];
	add.s32 	%r128, %r527, 1;
	mul.wide.s32 	%rd163, %r527, 4;
	add.s64 	%rd164, %rd4, %rd163;
	st.local.u32 	[%rd164], %r364;
	mov.u32 	%r527, %r128;
$L__BB0_89:
	add.s32 	%r365, %r525, 10;
	setp.eq.s32 	%p70, %r365, %r100;
	@%p70 bra 	$L__BB0_91;
	ld.global.u32 	%r366, [%rd244+8];
	add.s32 	%r130, %r527, 1;
	mul.wide.s32 	%rd165, %r527, 4;
	add.s64 	%rd166, %rd4, %rd165;
	st.local.u32 	[%rd166], %r366;
	mov.u32 	%r527, %r130;
$L__BB0_91:
	add.s32 	%r367, %r525, 11;
	setp.eq.s32 	%p71, %r367, %r100;
	@%p71 bra 	$L__BB0_93;
	ld.global.u32 	%r368, [%rd244+12];
	add.s32 	%r132, %r527, 1;
	mul.wide.s32 	%rd167, %r527, 4;
	add.s64 	%rd168, %rd4, %rd167;
	st.local.u32 	[%rd168], %r368;
	mov.u32 	%r527, %r132;
$L__BB0_93:
	add.s32 	%r369, %r525, 12;
	setp.eq.s32 	%p72, %r369, %r100;
	@%p72 bra 	$L__BB0_95;
	ld.global.u32 	%r370, [%rd244+16];
	add.s32 	%r134, %r527, 1;
	mul.wide.s32 	%rd169, %r527, 4;
	add.s64 	%rd170, %rd4, %rd169;
	st.local.u32 	[%rd170], %r370;
	mov.u32 	%r527, %r134;
$L__BB0_95:
	add.s32 	%r371, %r525, 13;
	setp.eq.s32 	%p73, %r371, %r100;
	@%p73 bra 	$L__BB0_97;
	ld.global.u32 	%r372, [%rd244+20];
	add.s32 	%r136, %r527, 1;
	mul.wide.s32 	%rd171, %r527, 4;
	add.s64 	%rd172, %rd4, %rd171;
	st.local.u32 	[%rd172], %r372;
	mov.u32 	%r527, %r136;
$L__BB0_97:
	add.s32 	%r373, %r525, 14;
	setp.eq.s32 	%p74, %r373, %r100;
	@%p74 bra 	$L__BB0_99;
	ld.global.u32 	%r374, [%rd244+24];
	add.s32 	%r138, %r527, 1;
	mul.wide.s32 	%rd173, %r527, 4;
	add.s64 	%rd174, %rd4, %rd173;
	st.local.u32 	[%rd174], %r374;
	mov.u32 	%r527, %r138;
$L__BB0_99:
	add.s32 	%r375, %r525, 15;
	setp.eq.s32 	%p75, %r375, %r100;
	@%p75 bra 	$L__BB0_101;
	ld.global.u32 	%r376, [%rd244+28];
	add.s32 	%r140, %r527, 1;
	mul.wide.s32 	%rd175, %r527, 4;
	add.s64 	%rd176, %rd4, %rd175;
	st.local.u32 	[%rd176], %r376;
	mov.u32 	%r527, %r140;
$L__BB0_101:
	add.s32 	%r525, %r525, 16;
	add.s32 	%r524, %r524, 16;
	add.s64 	%rd244, %rd244, 64;
	setp.eq.s32 	%p76, %r525, %r549;
	@%p76 bra 	$L__BB0_102;
	bra.uni 	$L__BB0_69;
$L__BB0_102:
	setp.eq.s32 	%p77, %r101, 0;
	@%p77 bra 	$L__BB0_150;
	and.b32  	%r159, %r233, 7;
	setp.lt.u32 	%p78, %r101, 8;
	@%p78 bra 	$L__BB0_121;
	setp.eq.s32 	%p79, %r549, %r100;
	mul.wide.u32 	%rd177, %r549, 4;
	add.s64 	%rd50, %rd8, %rd177;
	@%p79 bra 	$L__BB0_106;
	ld.global.u32 	%r378, [%rd50];
	add.s32 	%r160, %r527, 1;
	mul.wide.s32 	%rd178, %r527, 4;
	add.s64 	%rd179, %rd4, %rd178;
	st.local.u32 	[%rd179], %r378;
	mov.u32 	%r527, %r160;
$L__BB0_106:
	add.s32 	%r379, %r549, 1;
	setp.eq.s32 	%p80, %r379, %r100;
	@%p80 bra 	$L__BB0_108;
	ld.global.u32 	%r380, [%rd50+4];
	add.s32 	%r162, %r527, 1;
	mul.wide.s32 	%rd180, %r527, 4;
	add.s64 	%rd181, %rd4, %rd180;
	st.local.u32 	[%rd181], %r380;
	mov.u32 	%r527, %r162;
$L__BB0_108:
	add.s32 	%r381, %r549, 2;
	setp.eq.s32 	%p81, %r381, %r100;
	@%p81 bra 	$L__BB0_110;
	ld.global.u32 	%r382, [%rd50+8];
	add.s32 	%r164, %r527, 1;
	mul.wide.s32 	%rd182, %r527, 4;
	add.s64 	%rd183, %rd4, %rd182;
	st.local.u32 	[%rd183], %r382;
	mov.u32 	%r527, %r164;
$L__BB0_110:
	add.s32 	%r383, %r549, 3;
	setp.eq.s32 	%p82, %r383, %r100;
	@%p82 bra 	$L__BB0_112;
	ld.global.u32 	%r384, [%rd50+12];
	add.s32 	%r166, %r527, 1;
	mul.wide.s32 	%rd184, %r527, 4;
	add.s64 	%rd185, %rd4, %rd184;
	st.local.u32 	[%rd185], %r384;
	mov.u32 	%r527, %r166;
$L__BB0_112:
	add.s32 	%r385, %r549, 4;
	setp.eq.s32 	%p83, %r385, %r100;
	@%p83 bra 	$L__BB0_114;
	ld.global.u32 	%r386, [%rd50+16];
	add.s32 	%r168, %r527, 1;
	mul.wide.s32 	%rd186, %r527, 4;
	add.s64 	%rd187, %rd4, %rd186;
	st.local.u32 	[%rd187], %r386;
	mov.u32 	%r527, %r168;
$L__BB0_114:
	add.s32 	%r387, %r549, 5;
	setp.eq.s32 	%p84, %r387, %r100;
	@%p84 bra 	$L__BB0_116;
	ld.global.u32 	%r388, [%rd50+20];
	add.s32 	%r170, %r527, 1;
	mul.wide.s32 	%rd188, %r527, 4;
	add.s64 	%rd189, %rd4, %rd188;
	st.local.u32 	[%rd189], %r388;
	mov.u32 	%r527, %r170;
$L__BB0_116:
	add.s32 	%r389, %r549, 6;
	setp.eq.s32 	%p85, %r389, %r100;
	@%p85 bra 	$L__BB0_118;
	ld.global.u32 	%r390, [%rd50+24];
	add.s32 	%r172, %r527, 1;
	mul.wide.s32 	%rd190, %r527, 4;
	add.s64 	%rd191, %rd4, %rd190;
	st.local.u32 	[%rd191], %r390;
	mov.u32 	%r527, %r172;
$L__BB0_118:
	add.s32 	%r391, %r549, 7;
	setp.eq.s32 	%p86, %r391, %r100;
	@%p86 bra 	$L__BB0_120;
	ld.global.u32 	%r392, [%rd50+28];
	add.s32 	%r174, %r527, 1;
	mul.wide.s32 	%rd192, %r527, 4;
	add.s64 	%rd193, %rd4, %rd192;
	st.local.u32 	[%rd193], %r392;
	mov.u32 	%r527, %r174;
$L__BB0_120:
	add.s32 	%r549, %r549, 8;
$L__BB0_121:
	setp.eq.s32 	%p87, %r159, 0;
	@%p87 bra 	$L__BB0_150;
	and.b32  	%r180, %r233, 3;
	setp.lt.u32 	%p88, %r159, 4;
	@%p88 bra 	$L__BB0_132;
	setp.eq.s32 	%p89, %r549, %r100;
	mul.wide.u32 	%rd194, %r549, 4;
	add.s64 	%rd51, %rd8, %rd194;
	@%p89 bra 	$L__BB0_125;
	ld.global.u32 	%r394, [%rd51];
	add.s32 	%r181, %r527, 1;
	mul.wide.s32 	%rd195, %r527, 4;
	add.s64 	%rd196, %rd4, %rd195;
	st.local.u32 	[%rd196], %r394;
	mov.u32 	%r527, %r181;
$L__BB0_125:
	add.s32 	%r395, %r549, 1;
	setp.eq.s32 	%p90, %r395, %r100;
	@%p90 bra 	$L__BB0_127;
	ld.global.u32 	%r396, [%rd51+4];
	add.s32 	%r183, %r527, 1;
	mul.wide.s32 	%rd197, %r527, 4;
	add.s64 	%rd198, %rd4, %rd197;
	st.local.u32 	[%rd198], %r396;
	mov.u32 	%r527, %r183;
$L__BB0_127:
	add.s32 	%r397, %r549, 2;
	setp.eq.s32 	%p91, %r397, %r100;
	@%p91 bra 	$L__BB0_129;
	ld.global.u32 	%r398, [%rd51+8];
	add.s32 	%r185, %r527, 1;
	mul.wide.s32 	%rd199, %r527, 4;
	add.s64 	%rd200, %rd4, %rd199;
	st.local.u32 	[%rd200], %r398;
	mov.u32 	%r527, %r185;
$L__BB0_129:
	add.s32 	%r399, %r549, 3;
	setp.eq.s32 	%p92, %r399, %r100;
	@%p92 bra 	$L__BB0_131;
	ld.global.u32 	%r400, [%rd51+12];
	add.s32 	%r187, %r527, 1;
	mul.wide.s32 	%rd201, %r527, 4;
	add.s64 	%rd202, %rd4, %rd201;
	st.local.u32 	[%rd202], %r400;
	mov.u32 	%r527, %r187;
$L__BB0_131:
	add.s32 	%r549, %r549, 4;
$L__BB0_132:
	setp.eq.s32 	%p93, %r180, 0;
	@%p93 bra 	$L__BB0_150;
	mul.wide.s32 	%rd203, %r9, 4;
	mul.wide.u32 	%rd204, %r549, 4;
	add.s64 	%rd205, %rd203, %rd204;
	add.s64 	%rd249, %rd1, %rd205;
	sub.s32 	%r570, %r549, %r100;
	neg.s32 	%r569, %r180;
$L__BB0_134:
	.pragma "nounroll";
	setp.eq.s32 	%p94, %r570, 0;
	@%p94 bra 	$L__BB0_136;
	ld.global.u32 	%r401, [%rd249];
	add.s32 	%r198, %r527, 1;
	mul.wide.s32 	%rd206, %r527, 4;
	add.s64 	%rd207, %rd4, %rd206;
	st.local.u32 	[%rd207], %r401;
	mov.u32 	%r527, %r198;
$L__BB0_136:
	add.s64 	%rd249, %rd249, 4;
	add.s32 	%r570, %r570, 1;
	add.s32 	%r569, %r569, 1;
	setp.ne.s32 	%p95, %r569, 0;
	@%p95 bra 	$L__BB0_134;
	bra.uni 	$L__BB0_150;
$L__BB0_137:
	setp.lt.s32 	%p96, %r233, 1;
	mov.b32 	%r527, 0;
	@%p96 bra 	$L__BB0_150;
	and.b32  	%r104, %r233, 15;
	setp.lt.u32 	%p97, %r233, 16;
	mov.b32 	%r544, 0;
	@%p97 bra 	$L__BB0_141;
	and.b32  	%r544, %r233, 2147483632;
	neg.s32 	%r543, %r544;
	mul.wide.s32 	%rd208, %r9, 4;
	add.s64 	%rd209, %rd208, %rd1;
	add.s64 	%rd246, %rd209, 32;
	add.s64 	%rd245, %rd4, 32;
$L__BB0_140:
	.pragma "nounroll";
	ld.global.u32 	%r404, [%rd246+-32];
	ld.global.u32 	%r405, [%rd246+-28];
	ld.global.u32 	%r406, [%rd246+-24];
	ld.global.u32 	%r407, [%rd246+-20];
	st.local.v4.u32 	[%rd245+-32], {%r404, %r405, %r406, %r407};
	ld.global.u32 	%r408, [%rd246+-16];
	ld.global.u32 	%r409, [%rd246+-12];
	ld.global.u32 	%r410, [%rd246+-8];
	ld.global.u32 	%r411, [%rd246+-4];
	st.local.v4.u32 	[%rd245+-16], {%r408, %r409, %r410, %r411};
	ld.global.u32 	%r412, [%rd246];
	ld.global.u32 	%r413, [%rd246+4];
	ld.global.u32 	%r414, [%rd246+8];
	ld.global.u32 	%r415, [%rd246+12];
	st.local.v4.u32 	[%rd245], {%r412, %r413, %r414, %r415};
	ld.global.u32 	%r416, [%rd246+16];
	ld.global.u32 	%r417, [%rd246+20];
	ld.global.u32 	%r418, [%rd246+24];
	ld.global.u32 	%r419, [%rd246+28];
	st.local.v4.u32 	[%rd245+16], {%r416, %r417, %r418, %r419};
	add.s32 	%r543, %r543, 16;
	add.s64 	%rd246, %rd246, 64;
	add.s64 	%rd245, %rd245, 64;
	setp.ne.s32 	%p98, %r543, 0;
	@%p98 bra 	$L__BB0_140;
$L__BB0_141:
	setp.eq.s32 	%p99, %r104, 0;
	mov.u32 	%r527, %r233;
	@%p99 bra 	$L__BB0_150;
	and.b32  	%r147, %r233, 7;
	setp.lt.u32 	%p100, %r104, 8;
	@%p100 bra 	$L__BB0_144;
	mul.wide.u32 	%rd210, %r544, 4;
	add.s64 	%rd211, %rd8, %rd210;
	ld.global.u32 	%r420, [%rd211];
	add.s64 	%rd212, %rd4, %rd210;
	st.local.u32 	[%rd212], %r420;
	ld.global.u32 	%r421, [%rd211+4];
	st.local.u32 	[%rd212+4], %r421;
	ld.global.u32 	%r422, [%rd211+8];
	st.local.u32 	[%rd212+8], %r422;
	ld.global.u32 	%r423, [%rd211+12];
	st.local.u32 	[%rd212+12], %r423;
	ld.global.u32 	%r424, [%rd211+16];
	st.local.u32 	[%rd212+16], %r424;
	ld.global.u32 	%r425, [%rd211+20];
	st.local.u32 	[%rd212+20], %r425;
	ld.global.u32 	%r426, [%rd211+24];
	st.local.u32 	[%rd212+24], %r426;
	ld.global.u32 	%r427, [%rd211+28];
	st.local.u32 	[%rd212+28], %r427;
	add.s32 	%r544, %r544, 8;
$L__BB0_144:
	setp.eq.s32 	%p101, %r147, 0;
	mov.u32 	%r527, %r233;
	@%p101 bra 	$L__BB0_150;
	and.b32  	%r150, %r233, 3;
	setp.lt.u32 	%p102, %r147, 4;
	@%p102 bra 	$L__BB0_147;
	mul.wide.u32 	%rd213, %r544, 4;
	add.s64 	%rd214, %rd8, %rd213;
	ld.global.u32 	%r428, [%rd214];
	add.s64 	%rd215, %rd4, %rd213;
	st.local.u32 	[%rd215], %r428;
	ld.global.u32 	%r429, [%rd214+4];
	st.local.u32 	[%rd215+4], %r429;
	ld.global.u32 	%r430, [%rd214+8];
	st.local.u32 	[%rd215+8], %r430;
	ld.global.u32 	%r431, [%rd214+12];
	st.local.u32 	[%rd215+12], %r431;
	add.s32 	%r544, %r544, 4;
$L__BB0_147:
	setp.eq.s32 	%p103, %r150, 0;
	mov.u32 	%r527, %r233;
	@%p103 bra 	$L__BB0_150;
	mul.wide.u32 	%rd216, %r544, 4;
	add.s64 	%rd248, %rd4, %rd216;
	mul.wide.s32 	%rd217, %r9, 4;
	add.s64 	%rd218, %rd217, %rd216;
	add.s64 	%rd247, %rd1, %rd218;
	neg.s32 	%r547, %r150;
$L__BB0_149:
	.pragma "nounroll";
	ld.global.u32 	%r432, [%rd247];
	st.local.u32 	[%rd248], %r432;
	add.s64 	%rd248, %rd248, 4;
	add.s64 	%rd247, %rd247, 4;
	add.s32 	%r547, %r547, 1;
	setp.eq.s32 	%p104, %r547, 0;
	mov.u32 	%r527, %r233;
	@%p104 bra 	$L__BB0_150;
	bra.uni 	$L__BB0_149;
$L__BB0_150:
	setp.lt.u32 	%p105, %r483, 65536;
	mov.u32 	%r581, %r527;
	@%p105 bra 	$L__BB0_165;
	shr.u32 	%r433, %r483, 16;
	setp.lt.u32 	%p106, %r100, %r433;
	selp.s32 	%r434, -1, 0, %p106;
	add.s32 	%r576, %r433, %r434;
	setp.ge.s32 	%p107, %r576, %r527;
	mov.u32 	%r581, %r527;
	@%p107 bra 	$L__BB0_165;
	add.s32 	%r581, %r527, -1;
	setp.ge.u32 	%p108, %r576, %r581;
	@%p108 bra 	$L__BB0_165;
	not.b32 	%r435, %r576;
	add.s32 	%r205, %r527, %r435;
	sub.s32 	%r436, %r527, %r576;
	add.s32 	%r437, %r436, -2;
	and.b32  	%r206, %r205, 15;
	setp.lt.u32 	%p109, %r437, 15;
	@%p109 bra 	$L__BB0_156;
	and.b32  	%r438, %r205, -16;
	neg.s32 	%r574, %r438;
	add.s64 	%rd55, %rd4, 32;
$L__BB0_155:
	.pragma "nounroll";
	mul.wide.s32 	%rd219, %r576, 4;
	add.s64 	%rd220, %rd55, %rd219;
	ld.local.u32 	%r439, [%rd220+-28];
	st.local.u32 	[%rd220+-32], %r439;
	ld.local.u32 	%r440, [%rd220+-24];
	st.local.u32 	[%rd220+-28], %r440;
	ld.local.u32 	%r441, [%rd220+-20];
	st.local.u32 	[%rd220+-24], %r441;
	ld.local.u32 	%r442, [%rd220+-16];
	st.local.u32 	[%rd220+-20], %r442;
	ld.local.u32 	%r443, [%rd220+-12];
	st.local.u32 	[%rd220+-16], %r443;
	ld.local.u32 	%r444, [%rd220+-8];
	st.local.u32 	[%rd220+-12], %r444;
	ld.local.u32 	%r445, [%rd220+-4];
	st.local.u32 	[%rd220+-8], %r445;
	ld.local.u32 	%r446, [%rd220];
	st.local.u32 	[%rd220+-4], %r446;
	ld.local.u32 	%r447, [%rd220+4];
	st.local.u32 	[%rd220], %r447;
	ld.local.u32 	%r448, [%rd220+8];
	st.local.u32 	[%rd220+4], %r448;
	ld.local.u32 	%r449, [%rd220+12];
	st.local.u32 	[%rd220+8], %r449;
	ld.local.u32 	%r450, [%rd220+16];
	st.local.u32 	[%rd220+12], %r450;
	ld.local.u32 	%r451, [%rd220+20];
	st.local.u32 	[%rd220+16], %r451;
	ld.local.u32 	%r452, [%rd220+24];
	st.local.u32 	[%rd220+20], %r452;
	ld.local.u32 	%r453, [%rd220+28];
	st.local.u32 	[%rd220+24], %r453;
	add.s32 	%r576, %r576, 16;
	ld.local.u32 	%r454, [%rd220+32];
	st.local.u32 	[%rd220+28], %r454;
	add.s32 	%r574, %r574, 16;
	setp.ne.s32 	%p110, %r574, 0;
	@%p110 bra 	$L__BB0_155;
$L__BB0_156:
	setp.eq.s32 	%p111, %r206, 0;
	@%p111 bra 	$L__BB0_165;
	and.b32  	%r213, %r205, 7;
	setp.lt.u32 	%p112, %r206, 8;
	@%p112 bra 	$L__BB0_159;
	mul.wide.s32 	%rd221, %r576, 4;
	add.s64 	%rd222, %rd4, %rd221;
	ld.local.u32 	%r455, [%rd222+4];
	st.local.u32 	[%rd222], %r455;
	ld.local.u32 	%r456, [%rd222+8];
	st.local.u32 	[%rd222+4], %r456;
	ld.local.u32 	%r457, [%rd222+12];
	st.local.u32 	[%rd222+8], %r457;
	ld.local.u32 	%r458, [%rd222+16];
	st.local.u32 	[%rd222+12], %r458;
	ld.local.u32 	%r459, [%rd222+20];
	st.local.u32 	[%rd222+16], %r459;
	ld.local.u32 	%r460, [%rd222+24];
	st.local.u32 	[%rd222+20], %r460;
	ld.local.u32 	%r461, [%rd222+28];
	st.local.u32 	[%rd222+24], %r461;
	add.s32 	%r576, %r576, 8;
	ld.local.u32 	%r462, [%rd222+32];
	st.local.u32 	[%rd222+28], %r462;
$L__BB0_159:
	setp.eq.s32 	%p113, %r213, 0;
	@%p113 bra 	$L__BB0_165;
	and.b32  	%r216, %r205, 3;
	setp.lt.u32 	%p114, %r213, 4;
	@%p114 bra 	$L__BB0_162;
	mul.wide.s32 	%rd223, %r576, 4;
	add.s64 	%rd224, %rd4, %rd223;
	ld.local.u32 	%r463, [%rd224+4];
	st.local.u32 	[%rd224], %r463;
	ld.local.u32 	%r464, [%rd224+8];
	st.local.u32 	[%rd224+4], %r464;
	ld.local.u32 	%r465, [%rd224+12];
	st.local.u32 	[%rd224+8], %r465;
	add.s32 	%r576, %r576, 4;
	ld.local.u32 	%r466, [%rd224+16];
	st.local.u32 	[%rd224+12], %r466;
$L__BB0_162:
	setp.eq.s32 	%p115, %r216, 0;
	@%p115 bra 	$L__BB0_165;
	add.s64 	%rd56, %rd4, 4;
	neg.s32 	%r579, %r216;
$L__BB0_164:
	.pragma "nounroll";
	mul.wide.s32 	%rd225, %r576, 4;
	add.s64 	%rd226, %rd56, %rd225;
	add.s32 	%r576, %r576, 1;
	ld.local.u32 	%r467, [%rd226];
	st.local.u32 	[%rd226+-4], %r467;
	add.s32 	%r579, %r579, 1;
	setp.ne.s32 	%p116, %r579, 0;
	@%p116 bra 	$L__BB0_164;
$L__BB0_165:
	setp.ne.s32 	%p117, %r523, %r581;
	@%p117 bra 	$L__BB0_171;
	setp.lt.s32 	%p118, %r523, 1;
	@%p118 bra 	$L__BB0_170;
	mov.b32 	%r582, 0;
	bra.uni 	$L__BB0_169;
$L__BB0_168:
	add.s32 	%r582, %r582, 1;
	setp.eq.s32 	%p120, %r582, %r523;
	@%p120 bra 	$L__BB0_170;
$L__BB0_169:
	mul.wide.u32 	%rd227, %r582, 4;
	add.s64 	%rd228, %rd3, %rd227;
	ld.local.u32 	%r469, [%rd228];
	add.s64 	%rd229, %rd4, %rd227;
	ld.local.u32 	%r470, [%rd229];
	setp.eq.s32 	%p119, %r469, %r470;
	@%p119 bra 	$L__BB0_168;
	bra.uni 	$L__BB0_171;
$L__BB0_170:
	mov.b32 	%r471, 1;
	st.global.u32 	[%rd5], %r471;
	st.global.u32 	[%rd5+4], %r471;
$L__BB0_171:
	ret;

}


// ===== COMPILED SASS (sm_100) =====

	.target	sm_100

	.elftype	@"ET_EXEC"


//--------------------- .note.nv.tkinfo           --------------------------
	.section	.note.nv.tkinfo,"",@"SHT_NOTE"
	.sectionflags	@"SHF_NOTE_NV_TKINFO"
	.tkinfo
        /*0018*/ 	.word	0x00000002
        /*0030*/ 	.string	""
        /*0030*/ 	.string	"ptxas"
        /*0030*/ 	.string	"Cuda compilation tools, release 13.0, V13.0.88"
        /*0030*/ 	.string	"Build cuda_13.0.r13.0/compiler.36424714_0"
        /*0030*/ 	.string	"-arch sm_100 -m 64 "



//--------------------- .note.nv.cuinfo           --------------------------
	.section	.note.nv.cuinfo,"",@"SHT_NOTE"
	.sectionflags	@"SHF_NOTE_NV_CUINFO"
        /*0018*/ 	.short	0x0002
        /*001a*/ 	.short	0x0064
        /*001c*/ 	.short	0x0082
	.zero		2


//--------------------- .nv.info                  --------------------------
	.section	.nv.info,"",@"SHT_CUDA_INFO"
	.align	4


	//----- nvinfo : EIATTR_REGCOUNT
	.align		4
        /*0000*/ 	.byte	0x04, 0x2f
        /*0002*/ 	.short	(.L_1 - .L_0)
	.align		4
.L_0:
        /*0004*/ 	.word	index@(_Z26ParallelEntryCompareKernelP12DevSubCube_tS0_iPiS1_S1_S1_iP18ComparisonResult_ti)
        /*0008*/ 	.word	0x00000020


	//----- nvinfo : EIATTR_FRAME_SIZE
	.align		4
.L_1:
        /*000c*/ 	.byte	0x04, 0x11
        /*000e*/ 	.short	(.L_3 - .L_2)
	.align		4
.L_2:
        /*0010*/ 	.word	index@(_Z26ParallelEntryCompareKernelP12DevSubCube_tS0_iPiS1_S1_S1_iP18ComparisonResult_ti)
        /*0014*/ 	.word	0x00000800


	//----- nvinfo : EIATTR_MIN_STACK_SIZE
	.align		4
.L_3:
        /*0018*/ 	.byte	0x04, 0x12
        /*001a*/ 	.short	(.L_5 - .L_4)
	.align		4
.L_4:
        /*001c*/ 	.word	index@(_Z26ParallelEntryCompareKernelP12DevSubCube_tS0_iPiS1_S1_S1_iP18ComparisonResult_ti)
        /*0020*/ 	.word	0x00000800
.L_5:


//--------------------- .nv.compat                --------------------------
	.section	.nv.compat,"",@"SHT_CUDA_COMPAT_INFO"
	.align	4
        /*0000*/ 	.byte	0x02, 0x09, 0x00, 0x00, 0x02, 0x02, 0x01, 0x00, 0x02, 0x05, 0x05, 0x00, 0x03, 0x07, 0x01, 0x01
        /*0010*/ 	.byte	0x02, 0x03, 0x00, 0x00, 0x02, 0x06, 0x01, 0x00, 0x04, 0x0b, 0x08, 0x00, 0x09, 0x00, 0x00, 0x00
        /*0020*/ 	.byte	0x00, 0x00, 0x00, 0x00


//--------------------- .nv.info._Z26ParallelEntryCompareKernelP12DevSubCube_tS0_iPiS1_S1_S1_iP18ComparisonResult_ti --------------------------
	.section	.nv.info._Z26ParallelEntryCompareKernelP12DevSubCube_tS0_iPiS1_S1_S1_iP18ComparisonResult_ti,"",@"SHT_CUDA_INFO"
	.sectionflags	@""
	.align	4


	//----- nvinfo : EIATTR_CUDA_API_VERSION
	.align		4
        /*0000*/ 	.byte	0x04, 0x37
        /*0002*/ 	.short	(.L_7 - .L_6)
.L_6:
        /*0004*/ 	.word	0x00000082


	//----- nvinfo : EIATTR_KPARAM_INFO
	.align		4
.L_7:
        /*0008*/ 	.byte	0x04, 0x17
        /*000a*/ 	.short	(.L_9 - .L_8)
.L_8:
        /*000c*/ 	.word	0x00000000
        /*0010*/ 	.short	0x0009
        /*0012*/ 	.short	0x0048
        /*0014*/ 	.byte	0x00, 0xf0, 0x11, 0x00


	//----- nvinfo : EIATTR_KPARAM_INFO
	.align		4
.L_9:
        /*0018*/ 	.byte	0x04, 0x17
        /*001a*/ 	.short	(.L_11 - .L_10)
.L_10:
        /*001c*/ 	.word	0x00000000
        /*0020*/ 	.short	0x0008
        /*0022*/ 	.short	0x0040
        /*0024*/ 	.byte	0x00, 0xf5, 0x21, 0x00


	//----- nvinfo : EIATTR_KPARAM_INFO
	.align		4
.L_11:
        /*0028*/ 	.byte	0x04, 0x17
        /*002a*/ 	.short	(.L_13 - .L_12)
.L_12:
        /*002c*/ 	.word	0x00000000
        /*0030*/ 	.short	0x0007
        /*0032*/ 	.short	0x0038
        /*0034*/ 	.byte	0x00, 0xf0, 0x11, 0x00


	//----- nvinfo : EIATTR_KPARAM_INFO
	.align		4
.L_13:
        /*0038*/ 	.byte	0x04, 0x17
        /*003a*/ 	.short	(.L_15 - .L_14)
.L_14:
        /*003c*/ 	.word	0x00000000
        /*0040*/ 	.short	0x0006
        /*0042*/ 	.short	0x0030
        /*0044*/ 	.byte	0x00, 0xf5, 0x21, 0x00


	//----- nvinfo : EIATTR_KPARAM_INFO
	.align		4
.L_15:
        /*0048*/ 	.byte	0x04, 0x17
        /*004a*/ 	.short	(.L_17 - .L_16)
.L_16:
        /*004c*/ 	.word	0x00000000
        /*0050*/ 	.short	0x0005
        /*0052*/ 	.short	0x0028
        /*0054*/ 	.byte	0x00, 0xf5, 0x21, 0x00


	//----- nvinfo : EIATTR_KPARAM_INFO
	.align		4
.L_17:
        /*0058*/ 	.byte	0x04, 0x17
        /*005a*/ 	.short	(.L_19 - .L_18)
.L_18:
        /*005c*/ 	.word	0x00000000
        /*0060*/ 	.short	0x0004
        /*0062*/ 	.short	0x0020
        /*0064*/ 	.byte	0x00, 0xf5, 0x21, 0x00


	//----- nvinfo : EIATTR_KPARAM_INFO
	.align		4
.L_19:
        /*0068*/ 	.byte	0x04, 0x17
        /*006a*/ 	.short	(.L_21 - .L_20)
.L_20:
        /*006c*/ 	.word	0x00000000
        /*0070*/ 	.short	0x0003
        /*0072*/ 	.short	0x0018
        /*0074*/ 	.byte	0x00, 0xf5, 0x21, 0x00


	//----- nvinfo : EIATTR_KPARAM_INFO
	.align		4
.L_21:
        /*0078*/ 	.byte	0x04, 0x17
        /*007a*/ 	.short	(.L_23 - .L_22)
.L_22:
        /*007c*/ 	.word	0x00000000
        /*0080*/ 	.short	0x0002
        /*0082*/ 	.short	0x0010
        /*0084*/ 	.byte	0x00, 0xf0, 0x11, 0x00


	//----- nvinfo : EIATTR_KPARAM_INFO
	.align		4
.L_23:
        /*0088*/ 	.byte	0x04, 0x17
        /*008a*/ 	.short	(.L_25 - .L_24)
.L_24:
        /*008c*/ 	.word	0x00000000
        /*0090*/ 	.short	0x0001
        /*0092*/ 	.short	0x0008
        /*0094*/ 	.byte	0x00, 0xf5, 0x21, 0x00


	//----- nvinfo : EIATTR_KPARAM_INFO
	.align		4
.L_25:
        /*0098*/ 	.byte	0x04, 0x17
        /*009a*/ 	.short	(.L_27 - .L_26)
.L_26:
        /*009c*/ 	.word	0x00000000
        /*00a0*/ 	.short	0x0000
        /*00a2*/ 	.short	0x0000
        /*00a4*/ 	.byte	0x00, 0xf5, 0x21, 0x00


	//----- nvinfo : EIATTR_SPARSE_MMA_MASK
	.align		4
.L_27:
        /*00a8*/ 	.byte	0x03, 0x50
        /*00aa*/ 	.short	0x0000


	//----- nvinfo : EIATTR_MAXREG_COUNT
	.align		4
        /*00ac*/ 	.byte	0x03, 0x1b
        /*00ae*/ 	.short	0x00ff


	//----- nvinfo : EIATTR_MERCURY_ISA_VERSION
	.align		4
        /*00b0*/ 	.byte	0x03, 0x5f
        /*00b2*/ 	.short	0x0101


	//----- nvinfo : EIATTR_VRC_CTA_INIT_COUNT
	.align		4
        /*00b4*/ 	.byte	0x02, 0x4a
	.zero		1
	.zero		1


	//----- nvinfo : EIATTR_EXIT_INSTR_OFFSETS
	.align		4
        /*00b8*/ 	.byte	0x04, 0x1c
        /*00ba*/ 	.short	(.L_29 - .L_28)


	//   ....[0]....
.L_28:
        /*00bc*/ 	.word	0x00000080


	//   ....[1]....
        /*00c0*/ 	.word	0x00000180


	//   ....[2]....
        /*00c4*/ 	.word	0x000001c0


	//   ....[3]....
        /*00c8*/ 	.word	0x00000280


	//   ....[4]....
        /*00cc*/ 	.word	0x00000330


	//   ....[5]....
        /*00d0*/ 	.word	0x00000370


	//   ....[6]....
        /*00d4*/ 	.word	0x000003a0


	//   ....[7]....
        /*00d8*/ 	.word	0x00000b30


	//   ....[8]....
        /*00dc*/ 	.word	0x00000ce0


	//   ....[9]....
        /*00e0*/ 	.word	0x00004610


	//   ....[10]....
        /*00e4*/ 	.word	0x000046a0


	//   ....[11]....
        /*00e8*/ 	.word	0x00004720


	//----- nvinfo : EIATTR_CRS_STACK_SIZE
	.align		4
.L_29:
        /*00ec*/ 	.byte	0x04, 0x1e
        /*00ee*/ 	.short	(.L_31 - .L_30)
.L_30:
        /*00f0*/ 	.word	0x00000000


	//----- nvinfo : EIATTR_CBANK_PARAM_SIZE
	.align		4
.L_31:
        /*00f4*/ 	.byte	0x03, 0x19
        /*00f6*/ 	.short	0x004c


	//----- nvinfo : EIATTR_PARAM_CBANK
	.align		4
        /*00f8*/ 	.byte	0x04, 0x0a
        /*00fa*/ 	.short	(.L_33 - .L_32)
	.align		4
.L_32:
        /*00fc*/ 	.word	index@(.nv.constant0._Z26ParallelEntryCompareKernelP12DevSubCube_tS0_iPiS1_S1_S1_iP18ComparisonResult_ti)
        /*0100*/ 	.short	0x0380
        /*0102*/ 	.short	0x004c


	//----- nvinfo : EIATTR_SW_WAR
	.align		4
.L_33:
        /*0104*/ 	.byte	0x04, 0x36
        /*0106*/ 	.short	(.L_35 - .L_34)
.L_34:
        /*0108*/ 	.word	0x00000008
.L_35:


//--------------------- .nv.callgraph             --------------------------
	.section	.nv.callgraph,"",@"SHT_CUDA_CALLGRAPH"
	.align	4
	.sectionentsize	8
	.align		4
        /*0000*/ 	.word	0x00000000
	.align		4
        /*0004*/ 	.word	0xffffffff
	.align		4
        /*0008*/ 	.word	0x00000000
	.align		4
        /*000c*/ 	.word	0xfffffffe
	.align		4
        /*0010*/ 	.word	0x00000000
	.align		4
        /*0014*/ 	.word	0xfffffffd
	.align		4
        /*0018*/ 	.word	0x00000000
	.align		4
        /*001c*/ 	.word	0xfffffffc


//--------------------- .text._Z26ParallelEntryCompareKernelP12DevSubCube_tS0_iPiS1_S1_S1_iP18ComparisonResult_ti --------------------------
	.section	.text._Z26ParallelEntryCompareKernelP12DevSubCube_tS0_iPiS1_S1_S1_iP18ComparisonResult_ti,"ax",@progbits
	.align	128
        .global         _Z26ParallelEntryCompareKernelP12DevSubCube_tS0_iPiS1_S1_S1_iP18ComparisonResult_ti
        .type           _Z26ParallelEntryCompareKernelP12DevSubCube_tS0_iPiS1_S1_S1_iP18ComparisonResult_ti,@function
        .size           _Z26ParallelEntryCompareKernelP12DevSubCube_tS0_iPiS1_S1_S1_iP18ComparisonResult_ti,(.L_x_67 - _Z26ParallelEntryCompareKernelP12DevSubCube_tS0_iPiS1_S1_S1_iP18ComparisonResult_ti)
        .other          _Z26ParallelEntryCompareKernelP12DevSubCube_tS0_iPiS1_S1_S1_iP18ComparisonResult_ti,@"STO_CUDA_ENTRY STV_DEFAULT"
_Z26ParallelEntryCompareKernelP12DevSubCube_tS0_iPiS1_S1_S1_iP18ComparisonResult_ti:
.text._Z26ParallelEntryCompareKernelP12DevSubCube_tS0_iPiS1_S1_S1_iP18ComparisonResult_ti:
[----:B------:R-:W0:Y:S01]  /*0000*/  LDC R1, c[0x0][0x37c] ;  /* 0x0000df00ff017b82 */ /* 0x000e220000000800 */
[----:B------:R-:W1:Y:S07]  /*0010*/  S2R R0, SR_TID.X ;  /* 0x0000000000007919 */ /* 0x000e6e0000002100 */
[----:B------:R-:W1:Y:S01]  /*0020*/  S2UR UR4, SR_CTAID.X ;  /* 0x00000000000479c3 */ /* 0x000e620000002500 */
[----:B------:R-:W2:Y:S01]  /*0030*/  LDCU UR5, c[0x0][0x390] ;  /* 0x00007200ff0577ac */ /* 0x000ea20008000800 */
[----:B0-----:R-:W-:-:S06]  /*0040*/  VIADD R1, R1, 0xfffff800 ;  /* 0xfffff80001017836 */ /* 0x001fcc0000000000 */
[----:B------:R-:W1:Y:S02]  /*0050*/  LDC R7, c[0x0][0x360] ;  /* 0x0000d800ff077b82 */ /* 0x000e640000000800 */
[----:B-1----:R-:W-:-:S05]  /*0060*/  IMAD R7, R7, UR4, R0 ;  /* 0x0000000407077c24 */ /* 0x002fca000f8e0200 */
[----:B--2---:R-:W-:-:S13]  /*0070*/  ISETP.GE.AND P0, PT, R7, UR5, PT ;  /* 0x0000000507007c0c */ /* 0x004fda000bf06270 */
[----:B------:R-:W-:Y:S05]  /*0080*/  @P0 EXIT ;  /* 0x000000000000094d */ /* 0x000fea0003800000 */
[----:B------:R-:W0:Y:S01]  /*0090*/  LDC.64 R22, c[0x0][0x3c0] ;  /* 0x0000f000ff167b82 */ /* 0x000e220000000a00 */
[----:B------:R-:W1:Y:S07]  /*00a0*/  LDCU.64 UR6, c[0x0][0x358] ;  /* 0x00006b00ff0677ac */ /* 0x000e6e0008000a00 */
[----:B------:R-:W2:Y:S01]  /*00b0*/  LDC.64 R2, c[0x0][0x388] ;  /* 0x0000e200ff027b82 */ /* 0x000ea20000000a00 */
[----:B0-----:R-:W-:-:S05]  /*00c0*/  IMAD.WIDE R22, R7, 0xc, R22 ;  /* 0x0000000c07167825 */ /* 0x001fca00078e0216 */
[----:B-1----:R0:W-:Y:S01]  /*00d0*/  STG.E desc[UR6][R22.64+0x8], R7 ;  /* 0x0000080716007986 */ /* 0x0021e2000c101906 */
[----:B--2---:R-:W-:-:S03]  /*00e0*/  IMAD.WIDE R2, R7, 0xc, R2 ;  /* 0x0000000c07027825 */ /* 0x004fc600078e0202 */
[----:B------:R0:W-:Y:S04]  /*00f0*/  STG.E desc[UR6][R22.64], RZ ;  /* 0x000000ff16007986 */ /* 0x0001e8000c101906 */
[----:B------:R0:W-:Y:S04]  /*0100*/  STG.E desc[UR6][R22.64+0x4], RZ ;  /* 0x000004ff16007986 */ /* 0x0001e8000c101906 */
[----:B------:R-:W2:Y:S01]  /*0110*/  LDG.E R19, desc[UR6][R2.64+0x8] ;  /* 0x0000080602137981 */ /* 0x000ea2000c1e1900 */
[----:B------:R-:W1:Y:S01]  /*0120*/  LDC.64 R4, c[0x0][0x380] ;  /* 0x0000e000ff047b82 */ /* 0x000e620000000a00 */
[----:B------:R-:W-:Y:S01]  /*0130*/  BSSY.RECONVERGENT B0, `(.L_x_0) ;  /* 0x000000a000007945 */ /* 0x000fe20003800200 */
[----:B--2---:R-:W-:-:S13]  /*0140*/  ISETP.GE.U32.AND P0, PT, R19, 0x10000, PT ;  /* 0x000100001300780c */ /* 0x004fda0003f06070 */
[----:B01----:R-:W-:Y:S05]  /*0150*/  @!P0 BRA `(.L_x_1) ;  /* 0x0000000000108947 */ /* 0x003fea0003800000 */
[----:B------:R-:W2:Y:S02]  /*0160*/  LDG.E R18, desc[UR6][R4.64+0x8] ;  /* 0x0000080604127981 */ /* 0x000ea4000c1e1900 */
[----:B--2---:R-:W-:-:S13]  /*0170*/  ISETP.GE.U32.AND P1, PT, R18, 0x10000, PT ;  /* 0x000100001200780c */ /* 0x004fda0003f26070 */
[----:B------:R-:W-:Y:S05]  /*0180*/  @!P1 EXIT ;  /* 0x000000000000994d */ /* 0x000fea0003800000 */
[----:B------:R-:W-:Y:S05]  /*0190*/  BRA `(.L_x_2) ;  /* 0x00000000000c7947 */ /* 0x000fea0003800000 */
.L_x_1:
[----:B------:R-:W2:Y:S02]  /*01a0*/  LDG.E R18, desc[UR6][R4.64+0x8] ;  /* 0x0000080604127981 */ /* 0x000ea4000c1e1900 */
[----:B--2---:R-:W-:-:S13]  /*01b0*/  ISETP.GT.U32.AND P1, PT, R18, 0xffff, PT ;  /* 0x0000ffff1200780c */ /* 0x004fda0003f24070 */
[----:B------:R-:W-:Y:S05]  /*01c0*/  @P1 EXIT ;  /* 0x000000000000194d */ /* 0x000fea0003800000 */
.L_x_2:
[----:B------:R-:W-:Y:S05]  /*01d0*/  BSYNC.RECONVERGENT B0 ;  /* 0x0000000000007941 */ /* 0x000fea0003800200 */
.L_x_0:
[----:B------:R-:W2:Y:S01]  /*01e0*/  LDG.E R12, desc[UR6][R4.64+0x4] ;  /* 0x00000406040c7981 */ /* 0x000ea2000c1e1900 */
[----:B------:R-:W2:Y:S03]  /*01f0*/  LDC.64 R8, c[0x0][0x3a8] ;  /* 0x0000ea00ff087b82 */ /* 0x000ea60000000a00 */
[----:B------:R-:W3:Y:S05]  /*0200*/  LDG.E R14, desc[UR6][R2.64+0x4] ;  /* 0x00000406020e7981 */ /* 0x000eea000c1e1900 */
[----:B------:R-:W0:Y:S01]  /*0210*/  LDC.64 R24, c[0x0][0x3a0] ;  /* 0x0000e800ff187b82 */ /* 0x000e220000000a00 */
[----:B--2---:R-:W-:-:S04]  /*0220*/  IMAD.WIDE R10, R12, 0x4, R8 ;  /* 0x000000040c0a7825 */ /* 0x004fc800078e0208 */
[----:B---3--:R-:W-:Y:S01]  /*0230*/  IMAD.WIDE R8, R14, 0x4, R8 ;  /* 0x000000040e087825 */ /* 0x008fe200078e0208 */
[----:B------:R-:W2:Y:S04]  /*0240*/  LDG.E R6, desc[UR6][R10.64] ;  /* 0x000000060a067981 */ /* 0x000ea8000c1e1900 */
[----:B------:R-:W3:Y:S01]  /*0250*/  LDG.E R7, desc[UR6][R8.64] ;  /* 0x0000000608077981 */ /* 0x000ee2000c1e1900 */
[----:B--2---:R-:W-:-:S04]  /*0260*/  ISETP.NE.AND P1, PT, R6, RZ, PT ;  /* 0x000000ff0600720c */ /* 0x004fc80003f25270 */
[----:B---3--:R-:W-:-:S13]  /*0270*/  ISETP.EQ.OR P1, PT, R7, RZ, !P1 ;  /* 0x000000ff0700720c */ /* 0x008fda0004f22670 */
[----:B0-----:R-:W-:Y:S05]  /*0280*/  @P1 EXIT ;  /* 0x000000000000194d */ /* 0x001fea0003800000 */
[--C-:B------:R-:W-:Y:S01]  /*0290*/  IMAD.WIDE R10, R14, 0x4, R24.reuse ;  /* 0x000000040e0a7825 */ /* 0x100fe200078e0218 */
[----:B------:R-:W0:Y:S03]  /*02a0*/  LDC.64 R20, c[0x0][0x398] ;  /* 0x0000e600ff147b82 */ /* 0x000e260000000a00 */
[----:B------:R-:W-:Y:S01]  /*02b0*/  IMAD.WIDE R24, R12, 0x4, R24 ;  /* 0x000000040c187825 */ /* 0x000fe200078e0218 */
[----:B------:R-:W0:Y:S04]  /*02c0*/  LDG.E R17, desc[UR6][R10.64] ;  /* 0x000000060a117981 */ /* 0x000e28000c1e1900 */
[----:B------:R-:W2:Y:S01]  /*02d0*/  LDG.E R16, desc[UR6][R24.64] ;  /* 0x0000000618107981 */ /* 0x000ea2000c1e1900 */
[----:B0-----:R-:W-:-:S04]  /*02e0*/  IMAD.WIDE R8, R17, 0x4, R20 ;  /* 0x0000000411087825 */ /* 0x001fc800078e0214 */
[----:B--2---:R-:W-:Y:S01]  /*02f0*/  IMAD.WIDE R20, R16, 0x4, R20 ;  /* 0x0000000410147825 */ /* 0x004fe200078e0214 */
[----:B------:R-:W2:Y:S04]  /*0300*/  LDG.E R0, desc[UR6][R8.64] ;  /* 0x0000000608007981 */ /* 0x000ea8000c1e1900 */
[----:B------:R-:W2:Y:S02]  /*0310*/  LDG.E R13, desc[UR6][R20.64] ;  /* 0x00000006140d7981 */ /* 0x000ea4000c1e1900 */
[----:B--2---:R-:W-:-:S13]  /*0320*/  ISETP.NE.AND P1, PT, R0, R13, PT ;  /* 0x0000000d0000720c */ /* 0x004fda0003f25270 */
[----:B------:R-:W-:Y:S05]  /*0330*/  @P1 EXIT ;  /* 0x000000000000194d */ /* 0x000fea0003800000 */
[----:B------:R-:W2:Y:S04]  /*0340*/  LDG.E R2, desc[UR6][R2.64] ;  /* 0x0000000602027981 */ /* 0x000ea8000c1e1900 */
[----:B------:R-:W2:Y:S02]  /*0350*/  LDG.E R5, desc[UR6][R4.64] ;  /* 0x0000000604057981 */ /* 0x000ea4000c1e1900 */
[----:B--2---:R-:W-:-:S13]  /*0360*/  ISETP.NE.AND P1, PT, R2, R5, PT ;  /* 0x000000050200720c */ /* 0x004fda0003f25270 */
[----:B------:R-:W-:Y:S05]  /*0370*/  @P1 EXIT ;  /* 0x000000000000194d */ /* 0x000fea0003800000 */
[----:B------:R-:W0:Y:S02]  /*0380*/  LDC R13, c[0x0][0x3b8] ;  /* 0x0000ee00ff0d7b82 */ /* 0x000e240000000800 */
[----:B0-----:R-:W-:-:S13]  /*0390*/  ISETP.GE.AND P1, PT, R13, 0x1, PT ;  /* 0x000000010d00780c */ /* 0x001fda0003f26270 */
[----:B------:R-:W-:Y:S05]  /*03a0*/  @!P1 EXIT ;  /* 0x000000000000994d */ /* 0x000fea0003800000 */
[C---:B------:R-:W-:Y:S01]  /*03b0*/  ISETP.GE.U32.AND P2, PT, R13.reuse, 0x8, PT ;  /* 0x000000080d00780c */ /* 0x040fe20003f46070 */
[----:B------:R-:W-:Y:S01]  /*03c0*/  IMAD R14, R14, R13, RZ ;  /* 0x0000000d0e0e7224 */ /* 0x000fe200078e02ff */
[----:B------:R-:W-:Y:S01]  /*03d0*/  LOP3.LUT P1, RZ, R13, 0x7, RZ, 0xc0, !PT ;  /* 0x000000070dff7812 */ /* 0x000fe2000782c0ff */
[----:B------:R-:W-:Y:S02]  /*03e0*/  IMAD.MOV.U32 R15, RZ, RZ, RZ ;  /* 0x000000ffff0f7224 */ /* 0x000fe400078e00ff */
[----:B------:R-:W-:Y:S01]  /*03f0*/  IMAD.MOV.U32 R0, RZ, RZ, RZ ;  /* 0x000000ffff007224 */ /* 0x000fe200078e00ff */
[----:B------:R-:W-:-:S07]  /*0400*/  SHF.R.S32.HI R24, RZ, 0x1f, R14 ;  /* 0x0000001fff187819 */ /* 0x000fce000001140e */
[----:B------:R-:W-:Y:S05]  /*0410*/  @!P2 BRA `(.L_x_3) ;  /* 0x0000000000c0a947 */ /* 0x000fea0003800000 */
[----:B------:R-:W0:Y:S01]  /*0420*/  LDC.64 R2, c[0x0][0x3b0] ;  /* 0x0000ec00ff027b82 */ /* 0x000e220000000a00 */
[----:B------:R-:W1:Y:S01]  /*0430*/  LDCU.64 UR4, c[0x0][0x3b0] ;  /* 0x00007600ff0477ac */ /* 0x000e620008000a00 */
[----:B------:R-:W-:Y:S01]  /*0440*/  IMAD R5, R12, R13, RZ ;  /* 0x0000000d0c057224 */ /* 0x000fe200078e02ff */
[----:B------:R-:W-:Y:S01]  /*0450*/  LOP3.LUT R15, R13, 0x7ffffff8, RZ, 0xc0, !PT ;  /* 0x7ffffff80d0f7812 */ /* 0x000fe200078ec0ff */
[----:B------:R-:W-:-:S04]  /*0460*/  HFMA2 R0, -RZ, RZ, 0, 0 ;  /* 0x00000000ff007431 */ /* 0x000fc800000001ff */
[----:B------:R-:W-:Y:S01]  /*0470*/  IMAD.MOV R10, RZ, RZ, -R15 ;  /* 0x000000ffff0a7224 */ /* 0x000fe200078e0a0f */
[----:B-1----:R-:W-:-:S04]  /*0480*/  LEA R11, P2, R14, UR4, 0x2 ;  /* 0x000000040e0b7c11 */ /* 0x002fc8000f8410ff */
[----:B------:R-:W-:Y:S01]  /*0490*/  IADD3 R11, P3, PT, R11, 0x10, RZ ;  /* 0x000000100b0b7810 */ /* 0x000fe20007f7e0ff */
[----:B0-----:R-:W-:Y:S01]  /*04a0*/  IMAD.WIDE R2, R5, 0x4, R2 ;  /* 0x0000000405027825 */ /* 0x001fe200078e0202 */
[----:B------:R-:W-:Y:S02]  /*04b0*/  LEA.HI.X R28, R14, UR5, R24, 0x2, P2 ;  /* 0x000000050e1c7c11 */ /* 0x000fe400090f1418 */
[----:B------:R-:W-:-:S03]  /*04c0*/  IADD3 R25, P4, PT, R2, 0x10, RZ ;  /* 0x0000001002197810 */ /* 0x000fc60007f9e0ff */
[----:B------:R-:W-:Y:S02]  /*04d0*/  IMAD.X R28, RZ, RZ, R28, P3 ;  /* 0x000000ffff1c7224 */ /* 0x000fe400018e061c */
[----:B------:R-:W-:-:S08]  /*04e0*/  IMAD.X R26, RZ, RZ, R3, P4 ;  /* 0x000000ffff1a7224 */ /* 0x000fd000020e0603 */
.L_x_4:
[----:B------:R-:W-:Y:S01]  /*04f0*/  IMAD.MOV.U32 R4, RZ, RZ, R11 ;  /* 0x000000ffff047224 */ /* 0x000fe200078e000b */
[----:B------:R-:W-:Y:S01]  /*0500*/  MOV R2, R25 ;  /* 0x0000001900027202 */ /* 0x000fe20000000f00 */
[----:B------:R-:W-:Y:S02]  /*0510*/  IMAD.MOV.U32 R5, RZ, RZ, R28 ;  /* 0x000000ffff057224 */ /* 0x000fe400078e001c */
[----:B------:R-:W-:-:S03]  /*0520*/  IMAD.MOV.U32 R3, RZ, RZ, R26 ;  /* 0x000000ffff037224 */ /* 0x000fc600078e001a */
[----:B------:R-:W2:Y:S04]  /*0530*/  LDG.E R11, desc[UR6][R4.64+-0x10] ;  /* 0xfffff006040b7981 */ /* 0x000ea8000c1e1900 */
[----:B------:R-:W2:Y:S04]  /*0540*/  LDG.E R25, desc[UR6][R2.64+-0x10] ;  /* 0xfffff00602197981 */ /* 0x000ea8000c1e1900 */
[----:B------:R-:W3:Y:S04]  /*0550*/  LDG.E R26, desc[UR6][R4.64+-0xc] ;  /* 0xfffff406041a7981 */ /* 0x000ee8000c1e1900 */
[----:B------:R-:W3:Y:S01]  /*0560*/  LDG.E R27, desc[UR6][R2.64+-0xc] ;  /* 0xfffff406021b7981 */ /* 0x000ee2000c1e1900 */
[----:B--2---:R-:W-:-:S03]  /*0570*/  LOP3.LUT R11, R0, R25, R11, 0xf8, !PT ;  /* 0x00000019000b7212 */ /* 0x004fc600078ef80b */
[----:B------:R-:W2:Y:S04]  /*0580*/  LDG.E R0, desc[UR6][R4.64+-0x8] ;  /* 0xfffff80604007981 */ /* 0x000ea8000c1e1900 */
[----:B------:R-:W2:Y:S01]  /*0590*/  LDG.E R25, desc[UR6][R2.64+-0x8] ;  /* 0xfffff80602197981 */ /* 0x000ea2000c1e1900 */
[----:B---3--:R-:W-:-:S03]  /*05a0*/  LOP3.LUT R11, R11, R27, R26, 0xf8, !PT ;  /* 0x0000001b0b0b7212 */ /* 0x008fc600078ef81a */
        /* <DEDUP_REMOVED lines=8> */
[----:B------:R-:W-:Y:S01]  /*0630*/  VIADD R10, R10, 0x8 ;  /* 0x000000080a0a7836 */ /* 0x000fe20000000000 */
[----:B--2---:R-:W-:Y:S02]  /*0640*/  LOP3.LUT R0, R0, R25, R11, 0xf8, !PT ;  /* 0x0000001900007212 */ /* 0x004fe400078ef80b */
[----:B------:R-:W2:Y:S04]  /*0650*/  LDG.E R11, desc[UR6][R4.64+0x8] ;  /* 0x00000806040b7981 */ /* 0x000ea8000c1e1900 */
[----:B------:R-:W2:Y:S01]  /*0660*/  LDG.E R25, desc[UR6][R2.64+0x8] ;  /* 0x0000080602197981 */ /* 0x000ea2000c1e1900 */
[----:B---3--:R-:W-:-:S03]  /*0670*/  LOP3.LUT R0, R0, R26, R27, 0xf8, !PT ;  /* 0x0000001a00007212 */ /* 0x008fc600078ef81b */
[----:B------:R-:W3:Y:S04]  /*0680*/  LDG.E R27, desc[UR6][R4.64+0xc] ;  /* 0x00000c06041b7981 */ /* 0x000ee8000c1e1900 */
[----:B------:R-:W3:Y:S01]  /*0690*/  LDG.E R26, desc[UR6][R2.64+0xc] ;  /* 0x00000c06021a7981 */ /* 0x000ee2000c1e1900 */
[----:B------:R-:W-:Y:S02]  /*06a0*/  ISETP.NE.AND P2, PT, R10, RZ, PT ;  /* 0x000000ff0a00720c */ /* 0x000fe40003f45270 */
[----:B--2---:R-:W-:Y:S02]  /*06b0*/  LOP3.LUT R0, R0, R25, R11, 0xf8, !PT ;  /* 0x0000001900007212 */ /* 0x004fe400078ef80b */
[----:B------:R-:W-:Y:S02]  /*06c0*/  IADD3 R11, P3, PT, R4, 0x20, RZ ;  /* 0x00000020040b7810 */ /* 0x000fe40007f7e0ff */
[----:B------:R-:W-:-:S03]  /*06d0*/  IADD3 R25, P4, PT, R2, 0x20, RZ ;  /* 0x0000002002197810 */ /* 0x000fc60007f9e0ff */
[----:B------:R-:W-:Y:S01]  /*06e0*/  IMAD.X R28, RZ, RZ, R5, P3 ;  /* 0x000000ffff1c7224 */ /* 0x000fe200018e0605 */
[----:B---3--:R-:W-:Y:S01]  /*06f0*/  LOP3.LUT R0, R0, R26, R27, 0xf8, !PT ;  /* 0x0000001a00007212 */ /* 0x008fe200078ef81b */
[----:B------:R-:W-:Y:S02]  /*0700*/  IMAD.X R26, RZ, RZ, R3, P4 ;  /* 0x000000ffff1a7224 */ /* 0x000fe400020e0603 */
[----:B------:R-:W-:Y:S06]  /*0710*/  @P2 BRA `(.L_x_4) ;  /* 0xfffffffc00742947 */ /* 0x000fec000383ffff */
.L_x_3:
[----:B------:R-:W-:Y:S05]  /*0720*/  @!P1 BRA `(.L_x_5) ;  /* 0x0000000000fc9947 */ /* 0x000fea0003800000 */
[----:B------:R-:W-:-:S04]  /*0730*/  LOP3.LUT R2, R13, 0x7, RZ, 0xc0, !PT ;  /* 0x000000070d027812 */ /* 0x000fc800078ec0ff */
[----:B------:R-:W-:-:S13]  /*0740*/  ISETP.GE.U32.AND P1, PT, R2, 0x4, PT ;  /* 0x000000040200780c */ /* 0x000fda0003f26070 */
[----:B------:R-:W-:Y:S05]  /*0750*/  @!P1 BRA `(.L_x_6) ;  /* 0x0000000000609947 */ /* 0x000fea0003800000 */
[----:B------:R-:W0:Y:S01]  /*0760*/  LDCU.64 UR4, c[0x0][0x3b0] ;  /* 0x00007600ff0477ac */ /* 0x000e220008000a00 */
[----:B------:R-:W-:Y:S01]  /*0770*/  IMAD R10, R12, R13, RZ ;  /* 0x0000000d0c0a7224 */ /* 0x000fe200078e02ff */
[----:B------:R-:W-:-:S04]  /*0780*/  IADD3 R5, P1, PT, R15, R14, RZ ;  /* 0x0000000e0f057210 */ /* 0x000fc80007f3e0ff */
[----:B------:R-:W-:Y:S02]  /*0790*/  IADD3 R3, P2, PT, R15, R10, RZ ;  /* 0x0000000a0f037210 */ /* 0x000fe40007f5e0ff */
[----:B------:R-:W-:Y:S02]  /*07a0*/  IADD3.X R26, PT, PT, RZ, R24, RZ, P1, !PT ;  /* 0x00000018ff1a7210 */ /* 0x000fe40000ffe4ff */
[----:B------:R-:W-:Y:S02]  /*07b0*/  LEA.HI.X.SX32 R10, R10, RZ, 0x1, P2 ;  /* 0x000000ff0a0a7211 */ /* 0x000fe400010f0eff */
[----:B0-----:R-:W-:Y:S02]  /*07c0*/  LEA R4, P1, R5, UR4, 0x2 ;  /* 0x0000000405047c11 */ /* 0x001fe4000f8210ff */
[----:B------:R-:W-:Y:S02]  /*07d0*/  LEA R2, P2, R3, UR4, 0x2 ;  /* 0x0000000403027c11 */ /* 0x000fe4000f8410ff */
[----:B------:R-:W-:-:S02]  /*07e0*/  LEA.HI.X R5, R5, UR5, R26, 0x2, P1 ;  /* 0x0000000505057c11 */ /* 0x000fc400088f141a */
[----:B------:R-:W-:-:S03]  /*07f0*/  LEA.HI.X R3, R3, UR5, R10, 0x2, P2 ;  /* 0x0000000503037c11 */ /* 0x000fc600090f140a */
[----:B------:R-:W2:Y:S04]  /*0800*/  LDG.E R10, desc[UR6][R4.64] ;  /* 0x00000006040a7981 */ /* 0x000ea8000c1e1900 */
[----:B------:R-:W2:Y:S04]  /*0810*/  LDG.E R11, desc[UR6][R2.64] ;  /* 0x00000006020b7981 */ /* 0x000ea8000c1e1900 */
[----:B------:R-:W3:Y:S04]  /*0820*/  LDG.E R25, desc[UR6][R4.64+0x4] ;  /* 0x0000040604197981 */ /* 0x000ee8000c1e1900 */
[----:B------:R-:W3:Y:S04]  /*0830*/  LDG.E R26, desc[UR6][R2.64+0x4] ;  /* 0x00000406021a7981 */ /* 0x000ee8000c1e1900 */
[----:B------:R-:W4:Y:S01]  /*0840*/  LDG.E R27, desc[UR6][R4.64+0xc] ;  /* 0x00000c06041b7981 */ /* 0x000f22000c1e1900 */
[----:B--2---:R-:W-:-:S03]  /*0850*/  LOP3.LUT R10, R11, R10, RZ, 0xc0, !PT ;  /* 0x0000000a0b0a7212 */ /* 0x004fc600078ec0ff */
[----:B------:R-:W2:Y:S01]  /*0860*/  LDG.E R11, desc[UR6][R4.64+0x8] ;  /* 0x00000806040b7981 */ /* 0x000ea2000c1e1900 */
[----:B---3--:R-:W-:-:S03]  /*0870*/  LOP3.LUT R10, R10, R26, R25, 0xf8, !PT ;  /* 0x0000001a0a0a7212 */ /* 0x008fc600078ef819 */
[----:B------:R-:W2:Y:S04]  /*0880*/  LDG.E R25, desc[UR6][R2.64+0x8] ;  /* 0x0000080602197981 */ /* 0x000ea8000c1e1900 */
[----:B------:R-:W4:Y:S01]  /*0890*/  LDG.E R26, desc[UR6][R2.64+0xc] ;  /* 0x00000c06021a7981 */ /* 0x000f22000c1e1900 */
[----:B------:R-:W-:Y:S01]  /*08a0*/  VIADD R15, R15, 0x4 ;  /* 0x000000040f0f7836 */ /* 0x000fe20000000000 */
[----:B--2---:R-:W-:-:S04]  /*08b0*/  LOP3.LUT R10, R10, R25, R11, 0xf8, !PT ;  /* 0x000000190a0a7212 */ /* 0x004fc800078ef80b */
[----:B----4-:R-:W-:-:S04]  /*08c0*/  LOP3.LUT R27, R10, R26, R27, 0xf8, !PT ;  /* 0x0000001a0a1b7212 */ /* 0x010fc800078ef81b */
[----:B------:R-:W-:-:S07]  /*08d0*/  LOP3.LUT R0, R27, R0, RZ, 0xfc, !PT ;  /* 0x000000001b007212 */ /* 0x000fce00078efcff */
.L_x_6:
[----:B------:R-:W-:-:S13]  /*08e0*/  LOP3.LUT P1, R2, R13, 0x3, RZ, 0xc0, !PT ;  /* 0x000000030d027812 */ /* 0x000fda000782c0ff */
[----:B------:R-:W-:Y:S05]  /*08f0*/  @!P1 BRA `(.L_x_5) ;  /* 0x0000000000889947 */ /* 0x000fea0003800000 */
[----:B------:R-:W-:Y:S02]  /*0900*/  ISETP.NE.AND P1, PT, R2, 0x1, PT ;  /* 0x000000010200780c */ /* 0x000fe40003f25270 */
[----:B------:R-:W-:-:S04]  /*0910*/  LOP3.LUT R2, R13, 0x1, RZ, 0xc0, !PT ;  /* 0x000000010d027812 */ /* 0x000fc800078ec0ff */
[----:B------:R-:W-:-:S07]  /*0920*/  ISETP.NE.U32.AND P2, PT, R2, 0x1, PT ;  /* 0x000000010200780c */ /* 0x000fce0003f45070 */
[----:B------:R-:W0:Y:S01]  /*0930*/  @P1 LDC.64 R4, c[0x0][0x3b0] ;  /* 0x0000ec00ff041b82 */ /* 0x000e220000000a00 */
[----:B------:R-:W-:Y:S01]  /*0940*/  @P1 IADD3 R3, P3, PT, R15, R14, RZ ;  /* 0x0000000e0f031210 */ /* 0x000fe20007f7e0ff */
[----:B------:R-:W-:-:S04]  /*0950*/  @P1 IMAD R26, R12, R13, RZ ;  /* 0x0000000d0c1a1224 */ /* 0x000fc800078e02ff */
[----:B------:R-:W-:Y:S02]  /*0960*/  @P1 IMAD.X R10, RZ, RZ, R24, P3 ;  /* 0x000000ffff0a1224 */ /* 0x000fe400018e0618 */
[----:B------:R-:W-:Y:S01]  /*0970*/  @!P2 IMAD R13, R12, R13, RZ ;  /* 0x0000000d0c0da224 */ /* 0x000fe200078e02ff */
[----:B0-----:R-:W-:-:S04]  /*0980*/  @P1 LEA R2, P3, R3, R4, 0x2 ;  /* 0x0000000403021211 */ /* 0x001fc800078610ff */
[----:B------:R-:W-:Y:S02]  /*0990*/  @P1 LEA.HI.X R3, R3, R5, R10, 0x2, P3 ;  /* 0x0000000503031211 */ /* 0x000fe400018f140a */
[----:B------:R-:W-:-:S03]  /*09a0*/  @P1 IADD3 R10, P3, PT, R15, R26, RZ ;  /* 0x0000001a0f0a1210 */ /* 0x000fc60007f7e0ff */
[----:B------:R-:W2:Y:S01]  /*09b0*/  @P1 LDG.E R25, desc[UR6][R2.64] ;  /* 0x0000000602191981 */ /* 0x000ea2000c1e1900 */
[----:B------:R-:W-:Y:S02]  /*09c0*/  @P1 LEA.HI.X.SX32 R26, R26, RZ, 0x1, P3 ;  /* 0x000000ff1a1a1211 */ /* 0x000fe400018f0eff */
[----:B------:R-:W-:-:S04]  /*09d0*/  @P1 LEA R4, P3, R10, R4, 0x2 ;  /* 0x000000040a041211 */ /* 0x000fc800078610ff */
[----:B------:R-:W-:Y:S02]  /*09e0*/  @P1 LEA.HI.X R5, R10, R5, R26, 0x2, P3 ;  /* 0x000000050a051211 */ /* 0x000fe400018f141a */
[----:B------:R-:W0:Y:S01]  /*09f0*/  @!P2 LDC.64 R10, c[0x0][0x3b0] ;  /* 0x0000ec00ff0aab82 */ /* 0x000e220000000a00 */
[----:B------:R-:W-:Y:S01]  /*0a00*/  @P1 VIADD R15, R15, 0x2 ;  /* 0x000000020f0f1836 */ /* 0x000fe20000000000 */
[----:B------:R-:W3:Y:S04]  /*0a10*/  @P1 LDG.E R26, desc[UR6][R2.64+0x4] ;  /* 0x00000406021a1981 */ /* 0x000ee8000c1e1900 */
[----:B------:R-:W-:Y:S01]  /*0a20*/  @!P2 IADD3 R14, P3, PT, R15, R14, RZ ;  /* 0x0000000e0f0ea210 */ /* 0x000fe20007f7e0ff */
[----:B------:R-:W2:Y:S01]  /*0a30*/  @P1 LDG.E R28, desc[UR6][R4.64] ;  /* 0x00000006041c1981 */ /* 0x000ea2000c1e1900 */
[----:B------:R-:W-:-:S03]  /*0a40*/  @!P2 IADD3 R15, P4, PT, R13, R15, RZ ;  /* 0x0000000f0d0fa210 */ /* 0x000fc60007f9e0ff */
[----:B------:R-:W-:Y:S01]  /*0a50*/  @!P2 IMAD.X R29, RZ, RZ, R24, P3 ;  /* 0x000000ffff1da224 */ /* 0x000fe200018e0618 */
[----:B------:R-:W-:Y:S01]  /*0a60*/  @!P2 LEA.HI.X.SX32 R24, R13, RZ, 0x1, P4 ;  /* 0x000000ff0d18a211 */ /* 0x000fe200020f0eff */
[----:B------:R-:W3:Y:S01]  /*0a70*/  @P1 LDG.E R27, desc[UR6][R4.64+0x4] ;  /* 0x00000406041b1981 */ /* 0x000ee2000c1e1900 */
[CC--:B0-----:R-:W-:Y:S02]  /*0a80*/  @!P2 LEA R12, P3, R14.reuse, R10.reuse, 0x2 ;  /* 0x0000000a0e0ca211 */ /* 0x0c1fe400078610ff */
[C---:B------:R-:W-:Y:S02]  /*0a90*/  @!P2 LEA R10, P4, R15.reuse, R10, 0x2 ;  /* 0x0000000a0f0aa211 */ /* 0x040fe400078810ff */
[-C--:B------:R-:W-:Y:S02]  /*0aa0*/  @!P2 LEA.HI.X R13, R14, R11.reuse, R29, 0x2, P3 ;  /* 0x0000000b0e0da211 */ /* 0x080fe400018f141d */
[----:B------:R-:W-:-:S04]  /*0ab0*/  @!P2 LEA.HI.X R11, R15, R11, R24, 0x2, P4 ;  /* 0x0000000b0f0ba211 */ /* 0x000fc800020f1418 */
[----:B------:R-:W4:Y:S04]  /*0ac0*/  @!P2 LDG.E R13, desc[UR6][R12.64] ;  /* 0x000000060c0da981 */ /* 0x000f28000c1e1900 */
[----:B------:R-:W4:Y:S01]  /*0ad0*/  @!P2 LDG.E R10, desc[UR6][R10.64] ;  /* 0x000000060a0aa981 */ /* 0x000f22000c1e1900 */
[----:B--2---:R-:W-:-:S04]  /*0ae0*/  @P1 LOP3.LUT R25, R28, R25, RZ, 0xc0, !PT ;  /* 0x000000191c191212 */ /* 0x004fc800078ec0ff */
[----:B---3--:R-:W-:-:S04]  /*0af0*/  @P1 LOP3.LUT R25, R25, R27, R26, 0xf8, !PT ;  /* 0x0000001b19191212 */ /* 0x008fc800078ef81a */
[----:B------:R-:W-:-:S04]  /*0b00*/  @P1 LOP3.LUT R0, R25, R0, RZ, 0xfc, !PT ;  /* 0x0000000019001212 */ /* 0x000fc800078efcff */
[----:B----4-:R-:W-:-:S07]  /*0b10*/  @!P2 LOP3.LUT R0, R0, R10, R13, 0xf8, !PT ;  /* 0x0000000a0000a212 */ /* 0x010fce00078ef80d */
.L_x_5:
[----:B------:R-:W-:-:S13]  /*0b20*/  ISETP.NE.AND P1, PT, R0, RZ, PT ;  /* 0x000000ff0000720c */ /* 0x000fda0003f25270 */
[----:B------:R-:W-:Y:S05]  /*0b30*/  @!P1 EXIT ;  /* 0x000000000000994d */ /* 0x000fea0003800000 */
[----:B------:R-:W-:Y:S01]  /*0b40*/  ISETP.LT.U32.OR P0, PT, R18, 0x10000, !P0 ;  /* 0x000100001200780c */ /* 0x000fe20004701470 */
[----:B------:R-:W-:-:S12]  /*0b50*/  BSSY.RECONVERGENT B0, `(.L_x_7) ;  /* 0x000001a000007945 */ /* 0x000fd80003800200 */
[----:B------:R-:W-:Y:S05]  /*0b60*/  @P0 BRA `(.L_x_8) ;  /* 0x0000000000600947 */ /* 0x000fea0003800000 */
[----:B------:R-:W-:Y:S01]  /*0b70*/  LOP3.LUT R12, R19, 0xffff, RZ, 0xc0, !PT ;  /* 0x0000ffff130c7812 */ /* 0x000fe200078ec0ff */
[----:B------:R-:W-:Y:S01]  /*0b80*/  IMAD.MOV.U32 R25, RZ, RZ, RZ ;  /* 0x000000ffff197224 */ /* 0x000fe200078e00ff */
[----:B------:R-:W-:Y:S02]  /*0b90*/  SHF.R.U32.HI R3, RZ, 0x10, R18 ;  /* 0x00000010ff037819 */ /* 0x000fe40000011612 */
[----:B------:R-:W-:Y:S02]  /*0ba0*/  ISETP.GE.AND P0, PT, R12, R7, PT ;  /* 0x000000070c00720c */ /* 0x000fe40003f06270 */
[----:B------:R-:W-:Y:S02]  /*0bb0*/  LOP3.LUT R5, R18, 0xffff, RZ, 0xc0, !PT ;  /* 0x0000ffff12057812 */ /* 0x000fe400078ec0ff */
[----:B------:R-:W-:Y:S02]  /*0bc0*/  ISETP.GE.AND P3, PT, R3, R6, PT ;  /* 0x000000060300720c */ /* 0x000fe40003f66270 */
[----:B------:R-:W-:-:S02]  /*0bd0*/  SHF.R.U32.HI R10, RZ, 0x10, R19 ;  /* 0x00000010ff0a7819 */ /* 0x000fc40000011613 */
[----:B------:R-:W-:Y:S02]  /*0be0*/  ISETP.GE.AND P2, PT, R5, R6, PT ;  /* 0x000000060500720c */ /* 0x000fe40003f46270 */
[----:B------:R-:W-:Y:S02]  /*0bf0*/  ISETP.GE.AND P1, PT, R10, R7, PT ;  /* 0x000000070a00720c */ /* 0x000fe40003f26270 */
[----:B------:R-:W-:Y:S01]  /*0c00*/  MOV R0, RZ ;  /* 0x000000ff00007202 */ /* 0x000fe20000000f00 */
[----:B------:R-:W-:Y:S01]  /*0c10*/  @!P0 IMAD.WIDE.U32 R12, R12, 0x4, R8 ;  /* 0x000000040c0c8825 */ /* 0x000fe200078e0008 */
[----:B------:R-:W-:-:S03]  /*0c20*/  CS2R R14, SRZ ;  /* 0x00000000000e7805 */ /* 0x000fc6000001ff00 */
[--C-:B------:R-:W-:Y:S01]  /*0c30*/  @!P3 IMAD.WIDE.U32 R2, R3, 0x4, R20.reuse ;  /* 0x000000040302b825 */ /* 0x100fe200078e0014 */
[----:B------:R-:W2:Y:S03]  /*0c40*/  @!P0 LDG.E R0, desc[UR6][R12.64] ;  /* 0x000000060c008981 */ /* 0x000ea6000c1e1900 */
[----:B------:R-:W-:Y:S01]  /*0c50*/  @!P2 IMAD.WIDE.U32 R4, R5, 0x4, R20 ;  /* 0x000000040504a825 */ /* 0x000fe200078e0014 */
[----:B------:R-:W2:Y:S03]  /*0c60*/  @!P3 LDG.E R25, desc[UR6][R2.64] ;  /* 0x000000060219b981 */ /* 0x000ea6000c1e1900 */
[----:B------:R-:W-:Y:S01]  /*0c70*/  @!P1 IMAD.WIDE.U32 R10, R10, 0x4, R8 ;  /* 0x000000040a0a9825 */ /* 0x000fe200078e0008 */
[----:B------:R-:W3:Y:S04]  /*0c80*/  @!P2 LDG.E R15, desc[UR6][R4.64] ;  /* 0x00000006040fa981 */ /* 0x000ee8000c1e1900 */
[----:B------:R-:W4:Y:S01]  /*0c90*/  @!P1 LDG.E R14, desc[UR6][R10.64] ;  /* 0x000000060a0e9981 */ /* 0x000f22000c1e1900 */
[----:B--2---:R-:W-:-:S04]  /*0ca0*/  ISETP.NE.AND P0, PT, R0, R25, PT ;  /* 0x000000190000720c */ /* 0x004fc80003f05270 */
[----:B---3--:R-:W-:-:S04]  /*0cb0*/  ISETP.EQ.OR P0, PT, R0, R15, !P0 ;  /* 0x0000000f0000720c */ /* 0x008fc80004702670 */
[----:B----4-:R-:W-:-:S04]  /*0cc0*/  ISETP.EQ.OR P0, PT, R14, R15, P0 ;  /* 0x0000000f0e00720c */ /* 0x010fc80000702670 */
[----:B------:R-:W-:-:S13]  /*0cd0*/  ISETP.EQ.OR P0, PT, R14, R25, P0 ;  /* 0x000000190e00720c */ /* 0x000fda0000702670 */
[----:B------:R-:W-:Y:S05]  /*0ce0*/  @P0 EXIT ;  /* 0x000000000000094d */ /* 0x000fea0003800000 */
.L_x_8:
[----:B------:R-:W-:Y:S05]  /*0cf0*/  BSYNC.RECONVERGENT B0 ;  /* 0x0000000000007941 */ /* 0x000fea0003800200 */
.L_x_7:
[----:B------:R-:W-:Y:S01]  /*0d00*/  LOP3.LUT P0, R2, R19, 0xffff, RZ, 0xc0, !PT ;  /* 0x0000ffff13027812 */ /* 0x000fe2000780c0ff */
[----:B------:R-:W-:-:S12]  /*0d10*/  BSSY.RECONVERGENT B3, `(.L_x_9) ;  /* 0x0000187000037945 */ /* 0x000fd80003800200 */
[----:B------:R-:W-:Y:S05]  /*0d20*/  @!P0 BRA `(.L_x_10) ;  /* 0x00000010004c8947 */ /* 0x000fea0003800000 */
[----:B------:R-:W-:Y:S01]  /*0d30*/  ISETP.GE.AND P0, PT, R7, 0x1, PT ;  /* 0x000000010700780c */ /* 0x000fe20003f06270 */
[----:B------:R-:W-:Y:S01]  /*0d40*/  BSSY.RECONVERGENT B2, `(.L_x_11) ;  /* 0x0000110000027945 */ /* 0x000fe20003800200 */
[----:B------:R-:W-:-:S11]  /*0d50*/  IMAD.MOV.U32 R5, RZ, RZ, RZ ;  /* 0x000000ffff057224 */ /* 0x000fd600078e00ff */
[----:B------:R-:W-:Y:S05]  /*0d60*/  @!P0 BRA `(.L_x_12) ;  /* 0x0000001000348947 */ /* 0x000fea0003800000 */
[C---:B------:R-:W-:Y:S01]  /*0d70*/  ISETP.GE.U32.AND P0, PT, R7.reuse, 0x4, PT ;  /* 0x000000040700780c */ /* 0x040fe20003f06070 */
[----:B------:R-:W-:Y:S01]  /*0d80*/  BSSY.RECONVERGENT B1, `(.L_x_13) ;  /* 0x00000f4000017945 */ /* 0x000fe20003800200 */
[----:B------:R-:W-:Y:S01]  /*0d90*/  LOP3.LUT R0, R7, 0x3, RZ, 0xc0, !PT ;  /* 0x0000000307007812 */ /* 0x000fe200078ec0ff */
[----:B------:R-:W-:Y:S02]  /*0da0*/  IMAD.MOV.U32 R3, RZ, RZ, RZ ;  /* 0x000000ffff037224 */ /* 0x000fe400078e00ff */
[----:B------:R-:W-:-:S08]  /*0db0*/  IMAD.MOV.U32 R5, RZ, RZ, RZ ;  /* 0x000000ffff057224 */ /* 0x000fd000078e00ff */
[----:B------:R-:W-:Y:S05]  /*0dc0*/  @!P0 BRA `(.L_x_14) ;  /* 0x0000000c00bc8947 */ /* 0x000fea0003800000 */
[----:B------:R-:W-:Y:S01]  /*0dd0*/  LOP3.LUT R3, R7, 0x7ffffffc, RZ, 0xc0, !PT ;  /* 0x7ffffffc07037812 */ /* 0x000fe200078ec0ff */
[----:B------:R-:W-:Y:S01]  /*0de0*/  BSSY.RELIABLE B0, `(.L_x_15) ;  /* 0x00000cc000007945 */ /* 0x000fe20003800100 */
[----:B------:R-:W-:Y:S01]  /*0df0*/  IADD3 R8, P1, PT, R8, 0x8, RZ ;  /* 0x0000000808087810 */ /* 0x000fe20007f3e0ff */
[----:B------:R-:W-:Y:S01]  /*0e00*/  IMAD.MOV.U32 R7, RZ, RZ, RZ ;  /* 0x000000ffff077224 */ /* 0x000fe200078e00ff */
[----:B------:R-:W-:Y:S01]  /*0e10*/  ISETP.GT.AND P0, PT, R3, RZ, PT ;  /* 0x000000ff0300720c */ /* 0x000fe20003f04270 */
[----:B------:R-:W-:Y:S01]  /*0e20*/  IMAD.MOV.U32 R5, RZ, RZ, RZ ;  /* 0x000000ffff057224 */ /* 0x000fe200078e00ff */
[----:B------:R-:W-:Y:S01]  /*0e30*/  IADD3 R4, PT, PT, -R2, RZ, RZ ;  /* 0x000000ff02047210 */ /* 0x000fe20007ffe1ff */
[----:B------:R-:W-:-:S10]  /*0e40*/  IMAD.X R9, RZ, RZ, R9, P1 ;  /* 0x000000ffff097224 */ /* 0x000fd400008e0609 */
[----:B------:R-:W-:Y:S05]  /*0e50*/  @!P0 BRA `(.L_x_16) ;  /* 0x0000000c00108947 */ /* 0x000fea0003800000 */
[----:B------:R-:W-:Y:S01]  /*0e60*/  IMAD.IADD R10, R3, 0x1, -R7 ;  /* 0x00000001030a7824 */ /* 0x000fe200078e0a07 */
[----:B------:R-:W-:Y:S01]  /*0e70*/  BSSY.RECONVERGENT B4, `(.L_x_17) ;  /* 0x000007b000047945 */ /* 0x000fe20003800200 */
[----:B------:R-:W-:-:S03]  /*0e80*/  PLOP3.LUT P0, PT, PT, PT, PT, 0x80, 0x8 ;  /* 0x000000000008781c */ /* 0x000fc60003f0f070 */
[----:B------:R-:W-:-:S13]  /*0e90*/  ISETP.GT.AND P1, PT, R10, 0xc, PT ;  /* 0x0000000c0a00780c */ /* 0x000fda0003f24270 */
[----:B------:R-:W-:Y:S05]  /*0ea0*/  @!P1 BRA `(.L_x_18) ;  /* 0x0000000400dc9947 */ /* 0x000fea0003800000 */
[----:B------:R-:W-:Y:S02]  /*0eb0*/  PLOP3.LUT P0, PT, PT, PT, PT, 0x8, 0x80 ;  /* 0x000000000080781c */ /* 0x000fe40003f0e170 */
[----:B------:R-:W-:-:S11]  /*0ec0*/  IADD3 R10, PT, PT, R3, -0xc, RZ ;  /* 0xfffffff4030a7810 */ /* 0x000fd60007ffe0ff */
.L_x_19:
[----:B------:R-:W-:-:S13]  /*0ed0*/  ISETP.NE.AND P3, PT, R4, RZ, PT ;  /* 0x000000ff0400720c */ /* 0x000fda0003f65270 */
[----:B------:R-:W2:Y:S01]  /*0ee0*/  @P3 LDG.E R13, desc[UR6][R8.64+-0x8] ;  /* 0xfffff806080d3981 */ /* 0x000ea2000c1e1900 */
[C---:B------:R-:W-:Y:S02]  /*0ef0*/  VIADD R11, R7.reuse, 0x1 ;  /* 0x00000001070b7836 */ /* 0x040fe40000000000 */
[----:B------:R-:W-:-:S03]  /*0f00*/  VIADD R15, R7, 0x2 ;  /* 0x00000002070f7836 */ /* 0x000fc60000000000 */
[-C--:B------:R-:W-:Y:S02]  /*0f10*/  ISETP.NE.AND P6, PT, R11, R2.reuse, PT ;  /* 0x000000020b00720c */ /* 0x080fe40003fc5270 */
[----:B------:R-:W-:Y:S01]  /*0f20*/  ISETP.NE.AND P1, PT, R15, R2, PT ;  /* 0x000000020f00720c */ /* 0x000fe20003f25270 */
[----:B------:R-:W-:-:S05]  /*0f30*/  VIADD R15, R7, 0x3 ;  /* 0x00000003070f7836 */ /* 0x000fca0000000000 */
[----:B------:R-:W-:Y:S01]  /*0f40*/  ISETP.NE.AND P2, PT, R15, R2, PT ;  /* 0x000000020f00720c */ /* 0x000fe20003f45270 */
[----:B------:R-:W-:-:S04]  /*0f50*/  @P3 VIADD R14, R5, 0x1 ;  /* 0x00000001050e3836 */ /* 0x000fc80000000000 */
[----:B------:R-:W3:Y:S01]  /*0f60*/  @P6 LDG.E R11, desc[UR6][R8.64+-0x4] ;  /* 0xfffffc06080b6981 */ /* 0x000ee2000c1e1900 */
[----:B------:R-:W-:-:S03]  /*0f70*/  @P3 LEA R24, R5, R1, 0x2 ;  /* 0x0000000105183211 */ /* 0x000fc600078e10ff */
[----:B------:R-:W4:Y:S01]  /*0f80*/  @P1 LDG.E R12, desc[UR6][R8.64] ;  /* 0x00000006080c1981 */ /* 0x000f22000c1e1900 */
[----:B------:R-:W-:-:S03]  /*0f90*/  @P3 IMAD.MOV.U32 R5, RZ, RZ, R14 ;  /* 0x000000ffff053224 */ /* 0x000fc600078e000e */
[----:B------:R-:W5:Y:S01]  /*0fa0*/  @P2 LDG.E R14, desc[UR6][R8.64+0x4] ;  /* 0x00000406080e2981 */ /* 0x000f62000c1e1900 */
[----:B------:R-:W-:Y:S02]  /*0fb0*/  VIADD R15, R4, 0x4 ;  /* 0x00000004040f7836 */ /* 0x000fe40000000000 */
[C---:B------:R-:W-:Y:S02]  /*0fc0*/  @P6 VIADD R25, R5.reuse, 0x1 ;  /* 0x0000000105196836 */ /* 0x040fe40000000000 */
[----:B------:R-:W-:Y:S01]  /*0fd0*/  @P6 IMAD R26, R5, 0x4, R1 ;  /* 0x00000004051a6824 */ /* 0x000fe200078e0201 */
[----:B------:R-:W-:Y:S01]  /*0fe0*/  ISETP.NE.AND P4, PT, R15, RZ, PT ;  /* 0x000000ff0f00720c */ /* 0x000fe20003f85270 */
[----:B------:R-:W-:Y:S01]  /*0ff0*/  VIADD R15, R7, 0x5 ;  /* 0x00000005070f7836 */ /* 0x000fe20000000000 */
[----:B------:R-:W-:-:S04]  /*1000*/  @P6 MOV R5, R25 ;  /* 0x0000001900056202 */ /* 0x000fc80000000f00 */
[----:B------:R-:W-:Y:S01]  /*1010*/  ISETP.NE.AND P5, PT, R15, R2, PT ;  /* 0x000000020f00720c */ /* 0x000fe20003fa5270 */
[C---:B------:R-:W-:Y:S02]  /*1020*/  @P1 VIADD R25, R5.reuse, 0x1 ;  /* 0x0000000105191836 */ /* 0x040fe40000000000 */
[----:B------:R-:W-:Y:S02]  /*1030*/  @P1 IMAD R27, R5, 0x4, R1 ;  /* 0x00000004051b1824 */ /* 0x000fe400078e0201 */
[----:B------:R-:W-:-:S08]  /*1040*/  @P1 IMAD.MOV.U32 R5, RZ, RZ, R25 ;  /* 0x000000ffff051224 */ /* 0x000fd000078e0019 */
[----:B------:R-:W5:Y:S01]  /*1050*/  @P5 LDG.E R15, desc[UR6][R8.64+0xc] ;  /* 0x00000c06080f5981 */ /* 0x000f62000c1e1900 */
[----:B------:R-:W-:-:S03]  /*1060*/  @P2 IMAD R25, R5, 0x4, R1 ;  /* 0x0000000405192824 */ /* 0x000fc600078e0201 */
[----:B--2---:R0:W-:Y:S04]  /*1070*/  @P3 STL [R24], R13 ;  /* 0x0000000d18003387 */ /* 0x0041e80000100800 */
[----:B0-----:R-:W2:Y:S01]  /*1080*/  @P4 LDG.E R24, desc[UR6][R8.64+0x8] ;  /* 0x0000080608184981 */ /* 0x001ea2000c1e1900 */
[----:B------:R-:W-:-:S05]  /*1090*/  @P2 IADD3 R13, PT, PT, R5, 0x1, RZ ;  /* 0x00000001050d2810 */ /* 0x000fca0007ffe0ff */
[----:B------:R-:W-:Y:S02]  /*10a0*/  @P2 IMAD.MOV.U32 R5, RZ, RZ, R13 ;  /* 0x000000ffff052224 */ /* 0x000fe400078e000d */
[----:B------:R-:W-:Y:S01]  /*10b0*/  VIADD R13, R7, 0x6 ;  /* 0x00000006070d7836 */ /* 0x000fe20000000000 */
[----:B---3--:R0:W-:Y:S04]  /*10c0*/  @P6 STL [R26], R11 ;  /* 0x0000000b1a006387 */ /* 0x0081e80000100800 */
[----:B------:R-:W-:-:S13]  /*10d0*/  ISETP.NE.AND P3, PT, R13, R2, PT ;  /* 0x000000020d00720c */ /* 0x000fda0003f65270 */
[----:B------:R-:W3:Y:S01]  /*10e0*/  @P3 LDG.E R13, desc[UR6][R8.64+0x10] ;  /* 0x00001006080d3981 */ /* 0x000ee2000c1e1900 */
[----:B0-----:R-:W-:-:S03]  /*10f0*/  VIADD R11, R7, 0x7 ;  /* 0x00000007070b7836 */ /* 0x001fc60000000000 */
[----:B----4-:R0:W-:Y:S02]  /*1100*/  @P1 STL [R27], R12 ;  /* 0x0000000c1b001387 */ /* 0x0101e40000100800 */
[----:B------:R-:W-:Y:S02]  /*1110*/  ISETP.NE.AND P1, PT, R11, R2, PT ;  /* 0x000000020b00720c */ /* 0x000fe40003f25270 */
[----:B-----5:R1:W-:Y:S01]  /*1120*/  @P2 STL [R25], R14 ;  /* 0x0000000e19002387 */ /* 0x0203e20000100800 */
[----:B0-----:R-:W-:-:S05]  /*1130*/  VIADD R12, R4, 0x8 ;  /* 0x00000008040c7836 */ /* 0x001fca0000000000 */
[----:B------:R-:W-:-:S05]  /*1140*/  ISETP.NE.AND P2, PT, R12, RZ, PT ;  /* 0x000000ff0c00720c */ /* 0x000fca0003f45270 */
[----:B------:R-:W4:Y:S08]  /*1150*/  @P1 LDG.E R11, desc[UR6][R8.64+0x14] ;  /* 0x00001406080b1981 */ /* 0x000f30000c1e1900 */
[----:B------:R-:W5:Y:S01]  /*1160*/  @P2 LDG.E R12, desc[UR6][R8.64+0x18] ;  /* 0x00001806080c2981 */ /* 0x000f62000c1e1900 */
[C---:B------:R-:W-:Y:S01]  /*1170*/  @P4 LEA R29, R5.reuse, R1, 0x2 ;  /* 0x00000001051d4211 */ /* 0x040fe200078e10ff */
[----:B------:R-:W-:Y:S01]  /*1180*/  @P4 VIADD R28, R5, 0x1 ;  /* 0x00000001051c4836 */ /* 0x000fe20000000000 */
[----:B-1----:R-:W-:-:S03]  /*1190*/  IADD3 R25, PT, PT, R7, 0x9, RZ ;  /* 0x0000000907197810 */ /* 0x002fc60007ffe0ff */
[----:B------:R-:W-:-:S04]  /*11a0*/  @P4 IMAD.MOV.U32 R5, RZ, RZ, R28 ;  /* 0x000000ffff054224 */ /* 0x000fc800078e001c */
[C---:B------:R-:W-:Y:S02]  /*11b0*/  @P5 IMAD R14, R5.reuse, 0x4, R1 ;  /* 0x00000004050e5824 */ /* 0x040fe400078e0201 */
[----:B------:R-:W-:-:S05]  /*11c0*/  @P5 VIADD R26, R5, 0x1 ;  /* 0x00000001051a5836 */ /* 0x000fca0000000000 */
[----:B------:R-:W-:Y:S01]  /*11d0*/  @P5 MOV R5, R26 ;  /* 0x0000001a00055202 */ /* 0x000fe20000000f00 */
[----:B--2---:R-:W-:Y:S01]  /*11e0*/  @P4 STL [R29], R24 ;  /* 0x000000181d004387 */ /* 0x004fe20000100800 */
[----:B------:R-:W-:-:S03]  /*11f0*/  ISETP.NE.AND P4, PT, R25, R2, PT ;  /* 0x000000021900720c */ /* 0x000fc60003f85270 */
[----:B------:R0:W-:Y:S10]  /*1200*/  @P5 STL [R14], R15 ;  /* 0x0000000f0e005387 */ /* 0x0001f40000100800 */
[----:B0-----:R-:W2:Y:S01]  /*1210*/  @P4 LDG.E R14, desc[UR6][R8.64+0x1c] ;  /* 0x00001c06080e4981 */ /* 0x001ea2000c1e1900 */
[----:B------:R-:W-:-:S02]  /*1220*/  @P3 VIADD R26, R5, 0x1 ;  /* 0x00000001051a3836 */ /* 0x000fc40000000000 */
[----:B------:R-:W-:Y:S02]  /*1230*/  @P3 IMAD R24, R5, 0x4, R1 ;  /* 0x0000000405183824 */ /* 0x000fe400078e0201 */
[----:B------:R-:W-:-:S04]  /*1240*/  @P3 IMAD.MOV.U32 R5, RZ, RZ, R26 ;  /* 0x000000ffff053224 */ /* 0x000fc800078e001a */
[C---:B------:R-:W-:Y:S02]  /*1250*/  @P1 VIADD R26, R5.reuse, 0x1 ;  /* 0x00000001051a1836 */ /* 0x040fe40000000000 */
[----:B------:R-:W-:Y:S02]  /*1260*/  @P1 IMAD R28, R5, 0x4, R1 ;  /* 0x00000004051c1824 */ /* 0x000fe400078e0201 */
[----:B------:R-:W-:Y:S01]  /*1270*/  @P1 IMAD.MOV.U32 R5, RZ, RZ, R26 ;  /* 0x000000ffff051224 */ /* 0x000fe200078e001a */
[----:B------:R-:W-:Y:S01]  /*1280*/  IADD3 R27, PT, PT, R7, 0xa, RZ ;  /* 0x0000000a071b7810 */ /* 0x000fe20007ffe0ff */
[----:B---3--:R0:W-:Y:S02]  /*1290*/  @P3 STL [R24], R13 ;  /* 0x0000000d18003387 */ /* 0x0081e40000100800 */
[C---:B------:R-:W-:Y:S01]  /*12a0*/  @P2 VIADD R26, R5.reuse, 0x1 ;  /* 0x00000001051a2836 */ /* 0x040fe20000000000 */
[----:B------:R-:W-:Y:S02]  /*12b0*/  @P2 LEA R25, R5, R1, 0x2 ;  /* 0x0000000105192211 */ /* 0x000fe400078e10ff */
[----:B------:R-:W-:Y:S01]  /*12c0*/  ISETP.NE.AND P3, PT, R27, R2, PT ;  /* 0x000000021b00720c */ /* 0x000fe20003f65270 */
[----:B------:R-:W-:-:S02]  /*12d0*/  @P2 IMAD.MOV.U32 R5, RZ, RZ, R26 ;  /* 0x000000ffff052224 */ /* 0x000fc400078e001a */
[----:B------:R-:W-:Y:S02]  /*12e0*/  VIADD R27, R7, 0xb ;  /* 0x0000000b071b7836 */ /* 0x000fe40000000000 */
[C---:B------:R-:W-:Y:S02]  /*12f0*/  @P4 VIADD R26, R5.reuse, 0x1 ;  /* 0x00000001051a4836 */ /* 0x040fe40000000000 */
[----:B------:R-:W-:Y:S01]  /*1300*/  @P4 IMAD R15, R5, 0x4, R1 ;  /* 0x00000004050f4824 */ /* 0x000fe200078e0201 */
[----:B------:R-:W-:Y:S01]  /*1310*/  ISETP.NE.AND P5, PT, R27, R2, PT ;  /* 0x000000021b00720c */ /* 0x000fe20003fa5270 */
[----:B------:R-:W-:-:S04]  /*1320*/  @P4 IMAD.MOV.U32 R5, RZ, RZ, R26 ;  /* 0x000000ffff054224 */ /* 0x000fc800078e001a */
[C---:B0-----:R-:W-:Y:S02]  /*1330*/  @P3 VIADD R13, R5.reuse, 0x1 ;  /* 0x00000001050d3836 */ /* 0x041fe40000000000 */
[----:B------:R-:W-:Y:S02]  /*1340*/  @P3 IMAD R24, R5, 0x4, R1 ;  /* 0x0000000405183824 */ /* 0x000fe400078e0201 */
[----:B------:R-:W-:Y:S01]  /*1350*/  @P3 IMAD.MOV.U32 R5, RZ, RZ, R13 ;  /* 0x000000ffff053224 */ /* 0x000fe200078e000d */
[----:B----4-:R0:W-:Y:S04]  /*1360*/  @P1 STL [R28], R11 ;  /* 0x0000000b1c001387 */ /* 0x0101e80000100800 */
[C---:B------:R-:W-:Y:S01]  /*1370*/  @P5 IADD3 R29, PT, PT, R5.reuse, 0x1, RZ ;  /* 0x00000001051d5810 */ /* 0x040fe20007ffe0ff */
[----:B------:R-:W-:Y:S01]  /*1380*/  @P5 IMAD R27, R5, 0x4, R1 ;  /* 0x00000004051b5824 */ /* 0x000fe200078e0201 */
[----:B------:R-:W3:Y:S03]  /*1390*/  @P3 LDG.E R13, desc[UR6][R8.64+0x20] ;  /* 0x00002006080d3981 */ /* 0x000ee6000c1e1900 */
[----:B------:R-:W-:Y:S01]  /*13a0*/  @P5 IMAD.MOV.U32 R5, RZ, RZ, R29 ;  /* 0x000000ffff055224 */ /* 0x000fe200078e001d */
[----:B------:R-:W4:Y:S01]  /*13b0*/  @P5 LDG.E R26, desc[UR6][R8.64+0x24] ;  /* 0x00002406081a5981 */ /* 0x000f22000c1e1900 */
[----:B------:R-:W-:-:S03]  /*13c0*/  VIADD R29, R4, 0xc ;  /* 0x0000000c041d7836 */ /* 0x000fc60000000000 */
[----:B-----5:R1:W-:Y:S02]  /*13d0*/  @P2 STL [R25], R12 ;  /* 0x0000000c19002387 */ /* 0x0203e40000100800 */
[----:B------:R-:W-:Y:S01]  /*13e0*/  ISETP.NE.AND P2, PT, R29, RZ, PT ;  /* 0x000000ff1d00720c */ /* 0x000fe20003f45270 */
[----:B0-----:R-:W-:-:S05]  /*13f0*/  VIADD R11, R7, 0xd ;  /* 0x0000000d070b7836 */ /* 0x001fca0000000000 */
[----:B------:R-:W-:-:S07]  /*1400*/  ISETP.NE.AND P1, PT, R11, R2, PT ;  /* 0x000000020b00720c */ /* 0x000fce0003f25270 */
[C---:B------:R-:W-:Y:S01]  /*1410*/  @P2 IADD3 R28, PT, PT, R5.reuse, 0x1, RZ ;  /* 0x00000001051c2810 */ /* 0x040fe20007ffe0ff */
[----:B------:R-:W-:-:S04]  /*1420*/  @P2 IMAD R11, R5, 0x4, R1 ;  /* 0x00000004050b2824 */ /* 0x000fc800078e0201 */
[----:B------:R-:W-:-:S04]  /*1430*/  @P2 IMAD.MOV.U32 R5, RZ, RZ, R28 ;  /* 0x000000ffff052224 */ /* 0x000fc800078e001c */
[C---:B-1----:R-:W-:Y:S02]  /*1440*/  @P1 VIADD R25, R5.reuse, 0x1 ;  /* 0x0000000105191836 */ /* 0x042fe40000000000 */
[----:B------:R-:W-:-:S03]  /*1450*/  @P1 IMAD R12, R5, 0x4, R1 ;  /* 0x00000004050c1824 */ /* 0x000fc600078e0201 */
[----:B------:R-:W-:Y:S01]  /*1460*/  @P1 MOV R5, R25 ;  /* 0x0000001900051202 */ /* 0x000fe20000000f00 */
[----:B------:R-:W-:-:S05]  /*1470*/  VIADD R25, R7, 0xe ;  /* 0x0000000e07197836 */ /* 0x000fca0000000000 */
[----:B------:R-:W-:Y:S01]  /*1480*/  ISETP.NE.AND P6, PT, R25, R2, PT ;  /* 0x000000021900720c */ /* 0x000fe20003fc5270 */
[----:B------:R-:W-:-:S12]  /*1490*/  VIADD R25, R7, 0xf ;  /* 0x0000000f07197836 */ /* 0x000fd80000000000 */
[----:B------:R-:W-:Y:S01]  /*14a0*/  @P6 IMAD R29, R5, 0x4, R1 ;  /* 0x00000004051d6824 */ /* 0x000fe200078e0201 */
[----:B--2---:R0:W-:Y:S01]  /*14b0*/  @P4 STL [R15], R14 ;  /* 0x0000000e0f004387 */ /* 0x0041e20000100800 */
[----:B------:R-:W-:-:S03]  /*14c0*/  ISETP.NE.AND P4, PT, R25, R2, PT ;  /* 0x000000021900720c */ /* 0x000fc60003f85270 */
[----:B------:R-:W2:Y:S01]  /*14d0*/  @P6 LDG.E R25, desc[UR6][R8.64+0x30] ;  /* 0x0000300608196981 */ /* 0x000ea2000c1e1900 */
[----:B0-----:R-:W-:-:S03]  /*14e0*/  @P6 VIADD R15, R5, 0x1 ;  /* 0x00000001050f6836 */ /* 0x001fc60000000000 */
[----:B------:R-:W5:Y:S02]  /*14f0*/  @P2 LDG.E R14, desc[UR6][R8.64+0x28] ;  /* 0x00002806080e2981 */ /* 0x000f64000c1e1900 */
[----:B------:R-:W-:-:S04]  /*1500*/  @P6 MOV R5, R15 ;  /* 0x0000000f00056202 */ /* 0x000fc80000000f00 */
[----:B------:R-:W2:Y:S04]  /*1510*/  @P4 LDG.E R28, desc[UR6][R8.64+0x34] ;  /* 0x00003406081c4981 */ /* 0x000ea8000c1e1900 */
[----:B------:R-:W2:Y:S01]  /*1520*/  @P1 LDG.E R15, desc[UR6][R8.64+0x2c] ;  /* 0x00002c06080f1981 */ /* 0x000ea2000c1e1900 */
[----:B------:R-:W-:-:S03]  /*1530*/  VIADD R7, R7, 0x10 ;  /* 0x0000001007077836 */ /* 0x000fc60000000000 */
[----:B---3--:R0:W-:Y:S04]  /*1540*/  @P3 STL [R24], R13 ;  /* 0x0000000d18003387 */ /* 0x0081e80000100800 */
[----:B----4-:R-:W-:Y:S01]  /*1550*/  @P5 STL [R27], R26 ;  /* 0x0000001a1b005387 */ /* 0x010fe20000100800 */
[----:B------:R-:W-:Y:S02]  /*1560*/  VIADD R4, R4, 0x10 ;  /* 0x0000001004047836 */ /* 0x000fe40000000000 */
[C---:B0-----:R-:W-:Y:S01]  /*1570*/  @P4 VIADD R13, R5.reuse, 0x1 ;  /* 0x00000001050d4836 */ /* 0x041fe20000000000 */
[----:B-----5:R0:W-:Y:S02]  /*1580*/  @P2 STL [R11], R14 ;  /* 0x0000000e0b002387 */ /* 0x0201e40000100800 */
[----:B0-----:R-:W-:-:S02]  /*1590*/  @P4 IMAD R11, R5, 0x4, R1 ;  /* 0x00000004050b4824 */ /* 0x001fc400078e0201 */
[----:B--2---:R0:W-:Y:S04]  /*15a0*/  @P1 STL [R12], R15 ;  /* 0x0000000f0c001387 */ /* 0x0041e80000100800 */
[----:B------:R0:W-:Y:S04]  /*15b0*/  @P6 STL [R29], R25 ;  /* 0x000000191d006387 */ /* 0x0001e80000100800 */
[----:B------:R0:W-:Y:S01]  /*15c0*/  @P4 STL [R11], R28 ;  /* 0x0000001c0b004387 */ /* 0x0001e20000100800 */
[----:B------:R-:W-:Y:S02]  /*15d0*/  ISETP.GE.AND P1, PT, R7, R10, PT ;  /* 0x0000000a0700720c */ /* 0x000fe40003f26270 */
[----:B------:R-:W-:-:S02]  /*15e0*/  IADD3 R8, P2, PT, R8, 0x40, RZ ;  /* 0x0000004008087810 */ /* 0x000fc40007f5e0ff */
[----:B------:R-:W-:-:S03]  /*15f0*/  @P4 MOV R5, R13 ;  /* 0x0000000d00054202 */ /* 0x000fc60000000f00 */
[----:B------:R-:W-:-:S06]  /*1600*/  IMAD.X R9, RZ, RZ, R9, P2 ;  /* 0x000000ffff097224 */ /* 0x000fcc00010e0609 */
[----:B0-----:R-:W-:Y:S05]  /*1610*/  @!P1 BRA `(.L_x_19) ;  /* 0xfffffff8002c9947 */ /* 0x001fea000383ffff */
.L_x_18:
[----:B------:R-:W-:Y:S05]  /*1620*/  BSYNC.RECONVERGENT B4 ;  /* 0x0000000000047941 */ /* 0x000fea0003800200 */
.L_x_17:
[----:B------:R-:W-:Y:S01]  /*1630*/  IMAD.IADD R10, R3, 0x1, -R7 ;  /* 0x00000001030a7824 */ /* 0x000fe200078e0a07 */
[----:B------:R-:W-:Y:S04]  /*1640*/  BSSY.RECONVERGENT B4, `(.L_x_20) ;  /* 0x0000042000047945 */ /* 0x000fe80003800200 */
[----:B------:R-:W-:-:S13]  /*1650*/  ISETP.GT.AND P1, PT, R10, 0x4, PT ;  /* 0x000000040a00780c */ /* 0x000fda0003f24270 */
[----:B------:R-:W-:Y:S05]  /*1660*/  @!P1 BRA `(.L_x_21) ;  /* 0x0000000000fc9947 */ /* 0x000fea0003800000 */
[----:B------:R-:W-:Y:S01]  /*1670*/  ISETP.NE.AND P1, PT, R4, RZ, PT ;  /* 0x000000ff0400720c */ /* 0x000fe20003f25270 */
[----:B------:R-:W-:-:S05]  /*1680*/  VIADD R11, R7, 0x1 ;  /* 0x00000001070b7836 */ /* 0x000fca0000000000 */
[----:B------:R-:W-:Y:S01]  /*1690*/  ISETP.NE.AND P0, PT, R11, R2, PT ;  /* 0x000000020b00720c */ /* 0x000fe20003f05270 */
[----:B------:R-:W-:-:S05]  /*16a0*/  VIADD R11, R7, 0x2 ;  /* 0x00000002070b7836 */ /* 0x000fca0000000000 */
[----:B------:R-:W-:Y:S01]  /*16b0*/  ISETP.NE.AND P2, PT, R11, R2, PT ;  /* 0x000000020b00720c */ /* 0x000fe20003f45270 */
[----:B------:R-:W2:Y:S01]  /*16c0*/  @P1 LDG.E R14, desc[UR6][R8.64+-0x8] ;  /* 0xfffff806080e1981 */ /* 0x000ea2000c1e1900 */
[----:B------:R-:W-:-:S04]  /*16d0*/  IADD3 R11, PT, PT, R7, 0x3, RZ ;  /* 0x00000003070b7810 */ /* 0x000fc80007ffe0ff */
[----:B------:R-:W-:Y:S02]  /*16e0*/  ISETP.NE.AND P3, PT, R11, R2, PT ;  /* 0x000000020b00720c */ /* 0x000fe40003f65270 */
[----:B------:R-:W3:Y:S01]  /*16f0*/  @P0 LDG.E R11, desc[UR6][R8.64+-0x4] ;  /* 0xfffffc06080b0981 */ /* 0x000ee2000c1e1900 */
[C---:B------:R-:W-:Y:S02]  /*1700*/  @P1 VIADD R13, R5.reuse, 0x1 ;  /* 0x00000001050d1836 */ /* 0x040fe40000000000 */
[----:B------:R-:W-:Y:S02]  /*1710*/  @P1 IMAD R25, R5, 0x4, R1 ;  /* 0x0000000405191824 */ /* 0x000fe400078e0201 */
[----:B------:R-:W-:Y:S01]  /*1720*/  @P1 IMAD.MOV.U32 R5, RZ, RZ, R13 ;  /* 0x000000ffff051224 */ /* 0x000fe200078e000d */
[----:B------:R-:W4:Y:S03]  /*1730*/  @P2 LDG.E R10, desc[UR6][R8.64] ;  /* 0x00000006080a2981 */ /* 0x000f26000c1e1900 */
[C---:B------:R-:W-:Y:S01]  /*1740*/  @P0 VIADD R13, R5.reuse, 0x1 ;  /* 0x00000001050d0836 */ /* 0x040fe20000000000 */
[----:B------:R-:W-:Y:S01]  /*1750*/  @P0 LEA R24, R5, R1, 0x2 ;  /* 0x0000000105180211 */ /* 0x000fe200078e10ff */
[----:B------:R-:W-:Y:S01]  /*1760*/  VIADD R4, R4, 0x4 ;  /* 0x0000000404047836 */ /* 0x000fe20000000000 */
[----:B------:R-:W5:Y:S01]  /*1770*/  @P3 LDG.E R12, desc[UR6][R8.64+0x4] ;  /* 0x00000406080c3981 */ /* 0x000f62000c1e1900 */
[----:B------:R-:W-:-:S02]  /*1780*/  @P0 IMAD.MOV.U32 R5, RZ, RZ, R13 ;  /* 0x000000ffff050224 */ /* 0x000fc400078e000d */
[----:B------:R-:W-:Y:S01]  /*1790*/  VIADD R7, R7, 0x4 ;  /* 0x0000000407077836 */ /* 0x000fe20000000000 */
[----:B------:R-:W-:Y:S01]  /*17a0*/  ISETP.NE.AND P6, PT, R4, RZ, PT ;  /* 0x000000ff0400720c */ /* 0x000fe20003fc5270 */
[C---:B------:R-:W-:Y:S01]  /*17b0*/  @P2 VIADD R15, R5.reuse, 0x1 ;  /* 0x00000001050f2836 */ /* 0x040fe20000000000 */
[----:B------:R-:W-:Y:S01]  /*17c0*/  @P2 LEA R13, R5, R1, 0x2 ;  /* 0x00000001050d2211 */ /* 0x000fe200078e10ff */
[C---:B------:R-:W-:Y:S02]  /*17d0*/  VIADD R27, R7.reuse, 0x3 ;  /* 0x00000003071b7836 */ /* 0x040fe40000000000 */
[----:B------:R-:W-:Y:S02]  /*17e0*/  @P2 IMAD.MOV.U32 R5, RZ, RZ, R15 ;  /* 0x000000ffff052224 */ /* 0x000fe400078e000f */
[----:B------:R-:W-:Y:S02]  /*17f0*/  VIADD R15, R7, 0x1 ;  /* 0x00000001070f7836 */ /* 0x000fe40000000000 */
[----:B------:R-:W-:-:S03]  /*1800*/  @P3 VIADD R26, R5, 0x1 ;  /* 0x00000001051a3836 */ /* 0x000fc60000000000 */
[----:B------:R-:W-:Y:S01]  /*1810*/  ISETP.NE.AND P5, PT, R15, R2, PT ;  /* 0x000000020f00720c */ /* 0x000fe20003fa5270 */
[----:B------:R-:W-:Y:S01]  /*1820*/  @P3 IMAD R15, R5, 0x4, R1 ;  /* 0x00000004050f3824 */ /* 0x000fe200078e0201 */
[----:B------:R-:W-:-:S05]  /*1830*/  @P3 MOV R5, R26 ;  /* 0x0000001a00053202 */ /* 0x000fca0000000f00 */
[----:B------:R-:W-:Y:S01]  /*1840*/  @P6 VIADD R26, R5, 0x1 ;  /* 0x00000001051a6836 */ /* 0x000fe20000000000 */
[----:B--2---:R0:W-:Y:S01]  /*1850*/  @P1 STL [R25], R14 ;  /* 0x0000000e19001387 */ /* 0x0041e20000100800 */
[----:B------:R-:W-:-:S03]  /*1860*/  ISETP.NE.AND P1, PT, R27, R2, PT ;  /* 0x000000021b00720c */ /* 0x000fc60003f25270 */
[----:B---3--:R1:W-:Y:S01]  /*1870*/  @P0 STL [R24], R11 ;  /* 0x0000000b18000387 */ /* 0x0083e20000100800 */
[----:B0-----:R-:W-:-:S03]  /*1880*/  VIADD R25, R7, 0x2 ;  /* 0x0000000207197836 */ /* 0x001fc60000000000 */
[----:B------:R0:W2:Y:S02]  /*1890*/  @P6 LDG.E R14, desc[UR6][R8.64+0x8] ;  /* 0x00000806080e6981 */ /* 0x0000a4000c1e1900 */
[----:B------:R-:W-:Y:S01]  /*18a0*/  ISETP.NE.AND P4, PT, R25, R2, PT ;  /* 0x000000021900720c */ /* 0x000fe20003f85270 */
[----:B------:R-:W-:Y:S01]  /*18b0*/  @P6 IMAD R25, R5, 0x4, R1 ;  /* 0x0000000405196824 */ /* 0x000fe200078e0201 */
[----:B------:R-:W-:Y:S02]  /*18c0*/  @P6 MOV R5, R26 ;  /* 0x0000001a00056202 */ /* 0x000fe40000000f00 */
[----:B0-----:R-:W-:-:S03]  /*18d0*/  IADD3 R8, P0, PT, R8, 0x10, RZ ;  /* 0x0000001008087810 */ /* 0x001fc60007f1e0ff */
[C---:B------:R-:W-:Y:S02]  /*18e0*/  @P5 VIADD R27, R5.reuse, 0x1 ;  /* 0x00000001051b5836 */ /* 0x040fe40000000000 */
[----:B------:R-:W-:Y:S02]  /*18f0*/  IMAD.X R9, RZ, RZ, R9, P0 ;  /* 0x000000ffff097224 */ /* 0x000fe400000e0609 */
[----:B------:R-:W-:Y:S02]  /*1900*/  @P5 IMAD R26, R5, 0x4, R1 ;  /* 0x00000004051a5824 */ /* 0x000fe400078e0201 */
[----:B------:R-:W-:Y:S01]  /*1910*/  @P5 IMAD.MOV.U32 R5, RZ, RZ, R27 ;  /* 0x000000ffff055224 */ /* 0x000fe200078e001b */
[----:B-1----:R-:W3:Y:S04]  /*1920*/  @P5 LDG.E R11, desc[UR6][R8.64+-0x4] ;  /* 0xfffffc06080b5981 */ /* 0x002ee8000c1e1900 */
[----:B------:R-:W3:Y:S04]  /*1930*/  @P4 LDG.E R24, desc[UR6][R8.64] ;  /* 0x0000000608184981 */ /* 0x000ee8000c1e1900 */
[----:B------:R0:W3:Y:S01]  /*1940*/  @P1 LDG.E R27, desc[UR6][R8.64+0x4] ;  /* 0x00000406081b1981 */ /* 0x0000e2000c1e1900 */
[----:B------:R-:W-:-:S03]  /*1950*/  @P4 IADD3 R28, PT, PT, R5, 0x1, RZ ;  /* 0x00000001051c4810 */ /* 0x000fc60007ffe0ff */
[----:B----4-:R1:W-:Y:S04]  /*1960*/  @P2 STL [R13], R10 ;  /* 0x0000000a0d002387 */ /* 0x0103e80000100800 */
[----:B-----5:R4:W-:Y:S01]  /*1970*/  @P3 STL [R15], R12 ;  /* 0x0000000c0f003387 */ /* 0x0209e20000100800 */
[----:B-1----:R-:W-:Y:S02]  /*1980*/  @P4 IMAD R13, R5, 0x4, R1 ;  /* 0x00000004050d4824 */ /* 0x002fe400078e0201 */
[----:B------:R-:W-:-:S04]  /*1990*/  @P4 IMAD.MOV.U32 R5, RZ, RZ, R28 ;  /* 0x000000ffff054224 */ /* 0x000fc800078e001c */
[C---:B------:R-:W-:Y:S01]  /*19a0*/  @P1 IMAD R28, R5.reuse, 0x4, R1 ;  /* 0x00000004051c1824 */ /* 0x040fe200078e0201 */
[----:B0-----:R-:W-:Y:S01]  /*19b0*/  IADD3 R8, P2, PT, R8, 0x10, RZ ;  /* 0x0000001008087810 */ /* 0x001fe20007f5e0ff */
[----:B------:R-:W-:Y:S01]  /*19c0*/  @P1 VIADD R10, R5, 0x1 ;  /* 0x00000001050a1836 */ /* 0x000fe20000000000 */
[----:B------:R-:W-:Y:S01]  /*19d0*/  PLOP3.LUT P0, PT, PT, PT, PT, 0x8, 0x80 ;  /* 0x000000000080781c */ /* 0x000fe20003f0e170 */
[----:B------:R-:W-:Y:S02]  /*19e0*/  VIADD R7, R7, 0x4 ;  /* 0x0000000407077836 */ /* 0x000fe40000000000 */
[----:B------:R-:W-:Y:S01]  /*19f0*/  VIADD R4, R4, 0x4 ;  /* 0x0000000404047836 */ /* 0x000fe20000000000 */
[----:B------:R-:W-:Y:S01]  /*1a00*/  @P1 MOV R5, R10 ;  /* 0x0000000a00051202 */ /* 0x000fe20000000f00 */
[----:B------:R-:W-:Y:S01]  /*1a10*/  IMAD.X R9, RZ, RZ, R9, P2 ;  /* 0x000000ffff097224 */ /* 0x000fe200010e0609 */
[----:B--2---:R4:W-:Y:S04]  /*1a20*/  @P6 STL [R25], R14 ;  /* 0x0000000e19006387 */ /* 0x0049e80000100800 */
[----:B---3--:R4:W-:Y:S04]  /*1a30*/  @P5 STL [R26], R11 ;  /* 0x0000000b1a005387 */ /* 0x0089e80000100800 */
[----:B------:R4:W-:Y:S04]  /*1a40*/  @P4 STL [R13], R24 ;  /* 0x000000180d004387 */ /* 0x0009e80000100800 */
[----:B------:R4:W-:Y:S02]  /*1a50*/  @P1 STL [R28], R27 ;  /* 0x0000001b1c001387 */ /* 0x0009e40000100800 */
.L_x_21:
[----:B------:R-:W-:Y:S05]  /*1a60*/  BSYNC.RECONVERGENT B4 ;  /* 0x0000000000047941 */ /* 0x000fea0003800200 */
.L_x_20:
[----:B------:R-:W-:-:S13]  /*1a70*/  ISETP.EQ.AND P1, PT, R7, R3, PT ;  /* 0x000000030700720c */ /* 0x000fda0003f22270 */
[----:B------:R-:W-:Y:S05]  /*1a80*/  @!P0 BREAK.RELIABLE P1, B0 ;  /* 0x0000000000008942 */ /* 0x000fea0000800100 */
[----:B------:R-:W-:Y:S05]  /*1a90*/  @!P0 BRA P1, `(.L_x_14) ;  /* 0x0000000000888947 */ /* 0x000fea0000800000 */
.L_x_16:
[----:B------:R-:W-:Y:S05]  /*1aa0*/  BSYNC.RELIABLE B0 ;  /* 0x0000000000007941 */ /* 0x000fea0003800100 */
.L_x_15:
[C---:B-1--4-:R-:W-:Y:S01]  /*1ab0*/  VIADD R11, R7.reuse, 0x1 ;  /* 0x00000001070b7836 */ /* 0x052fe20000000000 */
[C---:B------:R-:W-:Y:S01]  /*1ac0*/  IADD3 R13, PT, PT, R7.reuse, 0x2, RZ ;  /* 0x00000002070d7810 */ /* 0x040fe20007ffe0ff */
[----:B------:R-:W-:Y:S01]  /*1ad0*/  VIADD R15, R7, 0x3 ;  /* 0x00000003070f7836 */ /* 0x000fe20000000000 */
[----:B------:R-:W-:Y:S02]  /*1ae0*/  ISETP.NE.AND P0, PT, R4, RZ, PT ;  /* 0x000000ff0400720c */ /* 0x000fe40003f05270 */
[-C--:B------:R-:W-:Y:S02]  /*1af0*/  ISETP.NE.AND P1, PT, R11, R2.reuse, PT ;  /* 0x000000020b00720c */ /* 0x080fe40003f25270 */
[-C--:B------:R-:W-:Y:S02]  /*1b00*/  ISETP.NE.AND P2, PT, R13, R2.reuse, PT ;  /* 0x000000020d00720c */ /* 0x080fe40003f45270 */
[----:B------:R-:W-:-:S07]  /*1b10*/  ISETP.NE.AND P3, PT, R15, R2, PT ;  /* 0x000000020f00720c */ /* 0x000fce0003f65270 */
[----:B------:R-:W2:Y:S04]  /*1b20*/  @P0 LDG.E R10, desc[UR6][R8.64+-0x8] ;  /* 0xfffff806080a0981 */ /* 0x000ea8000c1e1900 */
[----:B------:R-:W3:Y:S04]  /*1b30*/  @P1 LDG.E R11, desc[UR6][R8.64+-0x4] ;  /* 0xfffffc06080b1981 */ /* 0x000ee8000c1e1900 */
[----:B------:R-:W4:Y:S04]  /*1b40*/  @P2 LDG.E R12, desc[UR6][R8.64] ;  /* 0x00000006080c2981 */ /* 0x000f28000c1e1900 */
[----:B------:R0:W5:Y:S01]  /*1b50*/  @P3 LDG.E R13, desc[UR6][R8.64+0x4] ;  /* 0x00000406080d3981 */ /* 0x000162000c1e1900 */
[----:B------:R-:W-:-:S02]  /*1b60*/  @P0 VIADD R14, R5, 0x1 ;  /* 0x00000001050e0836 */ /* 0x000fc40000000000 */
[--C-:B------:R-:W-:Y:S02]  /*1b70*/  @P0 IMAD R15, R5, 0x4, R1.reuse ;  /* 0x00000004050f0824 */ /* 0x100fe400078e0201 */
[----:B------:R-:W-:Y:S02]  /*1b80*/  @P0 IMAD.MOV.U32 R5, RZ, RZ, R14 ;  /* 0x000000ffff050224 */ /* 0x000fe400078e000e */
[----:B------:R-:W-:Y:S02]  /*1b90*/  VIADD R7, R7, 0x4 ;  /* 0x0000000407077836 */ /* 0x000fe40000000000 */
[C---:B------:R-:W-:Y:S01]  /*1ba0*/  @P1 IMAD R24, R5.reuse, 0x4, R1 ;  /* 0x0000000405181824 */ /* 0x040fe200078e0201 */
[----:B------:R-:W-:Y:S01]  /*1bb0*/  @P1 IADD3 R14, PT, PT, R5, 0x1, RZ ;  /* 0x00000001050e1810 */ /* 0x000fe20007ffe0ff */
[----:B------:R-:W-:-:S04]  /*1bc0*/  VIADD R4, R4, 0x4 ;  /* 0x0000000404047836 */ /* 0x000fc80000000000 */
[----:B------:R-:W-:-:S04]  /*1bd0*/  @P1 IMAD.MOV.U32 R5, RZ, RZ, R14 ;  /* 0x000000ffff051224 */ /* 0x000fc800078e000e */
[C---:B------:R-:W-:Y:S02]  /*1be0*/  @P2 VIADD R14, R5.reuse, 0x1 ;  /* 0x00000001050e2836 */ /* 0x040fe40000000000 */
[----:B------:R-:W-:-:S03]  /*1bf0*/  @P2 IMAD R25, R5, 0x4, R1 ;  /* 0x0000000405192824 */ /* 0x000fc600078e0201 */
[----:B------:R-:W-:-:S05]  /*1c00*/  @P2 MOV R5, R14 ;  /* 0x0000000e00052202 */ /* 0x000fca0000000f00 */
[C---:B------:R-:W-:Y:S02]  /*1c10*/  @P3 IMAD R26, R5.reuse, 0x4, R1 ;  /* 0x00000004051a3824 */ /* 0x040fe400078e0201 */
[----:B------:R-:W-:-:S05]  /*1c20*/  @P3 VIADD R14, R5, 0x1 ;  /* 0x00000001050e3836 */ /* 0x000fca0000000000 */
[----:B------:R-:W-:Y:S01]  /*1c30*/  @P3 MOV R5, R14 ;  /* 0x0000000e00053202 */ /* 0x000fe20000000f00 */
[----:B--2---:R1:W-:Y:S01]  /*1c40*/  @P0 STL [R15], R10 ;  /* 0x0000000a0f000387 */ /* 0x0043e20000100800 */
[----:B------:R-:W-:-:S03]  /*1c50*/  ISETP.NE.AND P0, PT, R7, R3, PT ;  /* 0x000000030700720c */ /* 0x000fc60003f05270 */
[----:B---3--:R1:W-:Y:S01]  /*1c60*/  @P1 STL [R24], R11 ;  /* 0x0000000b18001387 */ /* 0x0083e20000100800 */
[----:B0-----:R-:W-:-:S03]  /*1c70*/  IADD3 R8, P1, PT, R8, 0x10, RZ ;  /* 0x0000001008087810 */ /* 0x001fc60007f3e0ff */
[----:B----4-:R1:W-:Y:S02]  /*1c80*/  @P2 STL [R25], R12 ;  /* 0x0000000c19002387 */ /* 0x0103e40000100800 */
[----:B------:R-:W-:Y:S02]  /*1c90*/  IMAD.X R9, RZ, RZ, R9, P1 ;  /* 0x000000ffff097224 */ /* 0x000fe400008e0609 */
[----:B-----5:R1:W-:Y:S02]  /*1ca0*/  @P3 STL [R26], R13 ;  /* 0x0000000d1a003387 */ /* 0x0203e40000100800 */
[----:B------:R-:W-:Y:S05]  /*1cb0*/  @P0 BRA `(.L_x_15) ;  /* 0xfffffffc007c0947 */ /* 0x000fea000383ffff */
.L_x_14:
[----:B------:R-:W-:Y:S05]  /*1cc0*/  BSYNC.RECONVERGENT B1 ;  /* 0x0000000000017941 */ /* 0x000fea0003800200 */
.L_x_13:
[----:B------:R-:W-:-:S13]  /*1cd0*/  ISETP.NE.AND P0, PT, R0, RZ, PT ;  /* 0x000000ff0000720c */ /* 0x000fda0003f05270 */
[----:B------:R-:W-:Y:S05]  /*1ce0*/  @!P0 BRA `(.L_x_12) ;  /* 0x0000000000548947 */ /* 0x000fea0003800000 */
[----:B------:R-:W0:Y:S01]  /*1cf0*/  LDCU.64 UR4, c[0x0][0x398] ;  /* 0x00007300ff0477ac */ /* 0x000e220008000a00 */
[----:B------:R-:W-:-:S04]  /*1d00*/  IMAD.WIDE.U32 R8, R3, 0x4, RZ ;  /* 0x0000000403087825 */ /* 0x000fc800078e00ff */
[----:B------:R-:W-:Y:S02]  /*1d10*/  IMAD.MOV R0, RZ, RZ, -R0 ;  /* 0x000000ffff007224 */ /* 0x000fe400078e0a00 */
[----:B------:R-:W-:-:S04]  /*1d20*/  IMAD.WIDE R8, R17, 0x4, R8 ;  /* 0x0000000411087825 */ /* 0x000fc800078e0208 */
[----:B------:R-:W-:Y:S01]  /*1d30*/  IMAD.IADD R3, R3, 0x1, -R2 ;  /* 0x0000000103037824 */ /* 0x000fe200078e0a02 */
[----:B0-----:R-:W-:-:S04]  /*1d40*/  IADD3 R7, P0, PT, R8, UR4, RZ ;  /* 0x0000000408077c10 */ /* 0x001fc8000ff1e0ff */
[----:B-1----:R-:W-:-:S09]  /*1d50*/  IADD3.X R10, PT, PT, R9, UR5, RZ, P0, !PT ;  /* 0x00000005090a7c10 */ /* 0x002fd200087fe4ff */
.L_x_22:
[----:B------:R-:W-:-:S13]  /*1d60*/  ISETP.NE.AND P0, PT, R3, RZ, PT ;  /* 0x000000ff0300720c */ /* 0x000fda0003f05270 */
[----:B------:R-:W-:Y:S01]  /*1d70*/  @P0 IMAD.MOV.U32 R8, RZ, RZ, R7 ;  /* 0x000000ffff080224 */ /* 0x000fe200078e0007 */
[----:B------:R-:W-:-:S05]  /*1d80*/  @P0 MOV R9, R10 ;  /* 0x0000000a00090202 */ /* 0x000fca0000000f00 */
[----:B0-----:R-:W2:Y:S01]  /*1d90*/  @P0 LDG.E R4, desc[UR6][R8.64] ;  /* 0x0000000608040981 */ /* 0x001ea2000c1e1900 */
[----:B----4-:R-:W-:Y:S01]  /*1da0*/  @P0 IMAD R13, R5, 0x4, R1 ;  /* 0x00000004050d0824 */ /* 0x010fe200078e0201 */
[----:B------:R-:W-:Y:S01]  /*1db0*/  IADD3 R7, P1, PT, R7, 0x4, RZ ;  /* 0x0000000407077810 */ /* 0x000fe20007f3e0ff */
[----:B------:R-:W-:Y:S01]  /*1dc0*/  VIADD R0, R0, 0x1 ;  /* 0x0000000100007836 */ /* 0x000fe20000000000 */
[----:B------:R-:W-:Y:S01]  /*1dd0*/  IADD3 R3, PT, PT, R3, 0x1, RZ ;  /* 0x0000000103037810 */ /* 0x000fe20007ffe0ff */
[----:B------:R-:W-:Y:S02]  /*1de0*/  @P0 VIADD R11, R5, 0x1 ;  /* 0x00000001050b0836 */ /* 0x000fe40000000000 */
[----:B------:R-:W-:Y:S01]  /*1df0*/  IMAD.X R10, RZ, RZ, R10, P1 ;  /* 0x000000ffff0a7224 */ /* 0x000fe200008e060a */
[----:B------:R-:W-:Y:S01]  /*1e00*/  ISETP.NE.AND P2, PT, R0, RZ, PT ;  /* 0x000000ff0000720c */ /* 0x000fe20003f45270 */
[----:B------:R-:W-:Y:S01]  /*1e10*/  @P0 IMAD.MOV.U32 R5, RZ, RZ, R11 ;  /* 0x000000ffff050224 */ /* 0x000fe200078e000b */
[----:B--2---:R0:W-:Y:S11]  /*1e20*/  @P0 STL [R13], R4 ;  /* 0x000000040d000387 */ /* 0x0041f60000100800 */
[----:B------:R-:W-:Y:S05]  /*1e30*/  @P2 BRA `(.L_x_22) ;  /* 0xfffffffc00c82947 */ /* 0x000fea000383ffff */
.L_x_12:
[----:B------:R-:W-:Y:S05]  /*1e40*/  BSYNC.RECONVERGENT B2 ;  /* 0x0000000000027941 */ /* 0x000fea0003800200 */
.L_x_11:
[----:B------:R-:W-:Y:S05]  /*1e50*/  BRA `(.L_x_23) ;  /* 0x0000000400c87947 */ /* 0x000fea0003800000 */
.L_x_10:
[----:B------:R-:W-:Y:S01]  /*1e60*/  ISETP.GE.AND P0, PT, R7, 0x1, PT ;  /* 0x000000010700780c */ /* 0x000fe20003f06270 */
[----:B------:R-:W-:-:S12]  /*1e70*/  IMAD.MOV.U32 R5, RZ, RZ, RZ ;  /* 0x000000ffff057224 */ /* 0x000fd800078e00ff */
[----:B------:R-:W-:Y:S05]  /*1e80*/  @!P0 BRA `(.L_x_23) ;  /* 0x0000000400bc8947 */ /* 0x000fea0003800000 */
[C---:B------:R-:W-:Y:S01]  /*1e90*/  ISETP.GE.U32.AND P0, PT, R7.reuse, 0x4, PT ;  /* 0x000000040700780c */ /* 0x040fe20003f06070 */
[----:B------:R-:W-:Y:S01]  /*1ea0*/  BSSY.RECONVERGENT B0, `(.L_x_24) ;  /* 0x0000056000007945 */ /* 0x000fe20003800200 */
[----:B------:R-:W-:Y:S01]  /*1eb0*/  LOP3.LUT R3, R7, 0x3, RZ, 0xc0, !PT ;  /* 0x0000000307037812 */ /* 0x000fe200078ec0ff */
[----:B------:R-:W-:-:S10]  /*1ec0*/  IMAD.MOV.U32 R4, RZ, RZ, RZ ;  /* 0x000000ffff047224 */ /* 0x000fd400078e00ff */
[----:B------:R-:W-:Y:S05]  /*1ed0*/  @!P0 BRA `(.L_x_25) ;  /* 0x0000000400488947 */ /* 0x000fea0003800000 */
[----:B------:R-:W-:Y:S01]  /*1ee0*/  LOP3.LUT R4, R7, 0x7ffffffc, RZ, 0xc0, !PT ;  /* 0x7ffffffc07047812 */ /* 0x000fe200078ec0ff */
[----:B------:R-:W-:Y:S01]  /*1ef0*/  BSSY.RELIABLE B1, `(.L_x_26) ;  /* 0x0000043000017945 */ /* 0x000fe20003800100 */
[----:B------:R-:W-:Y:S01]  /*1f00*/  IADD3 R24, P1, PT, R8, 0x8, RZ ;  /* 0x0000000808187810 */ /* 0x000fe20007f3e0ff */
[----:B------:R-:W-:Y:S02]  /*1f10*/  IMAD.MOV.U32 R0, RZ, RZ, R1 ;  /* 0x000000ffff007224 */ /* 0x000fe400078e0001 */
[----:B------:R-:W-:Y:S01]  /*1f20*/  IMAD.MOV R5, RZ, RZ, -R4 ;  /* 0x000000ffff057224 */ /* 0x000fe200078e0a04 */
[----:B------:R-:W-:-:S04]  /*1f30*/  IADD3.X R25, PT, PT, RZ, R9, RZ, P1, !PT ;  /* 0x00000009ff197210 */ /* 0x000fc80000ffe4ff */
[----:B------:R-:W-:-:S13]  /*1f40*/  ISETP.GE.AND P0, PT, R5, RZ, PT ;  /* 0x000000ff0500720c */ /* 0x000fda0003f06270 */
[----:B------:R-:W-:Y:S05]  /*1f50*/  @P0 BRA `(.L_x_27) ;  /* 0x0000000000f00947 */ /* 0x000fea0003800000 */
[----:B------:R-:W-:Y:S01]  /*1f60*/  IMAD.MOV R8, RZ, RZ, -R5 ;  /* 0x000000ffff087224 */ /* 0x000fe200078e0a05 */
[----:B------:R-:W-:Y:S01]  /*1f70*/  BSSY.RECONVERGENT B2, `(.L_x_28) ;  /* 0x0000021000027945 */ /* 0x000fe20003800200 */
[----:B------:R-:W-:-:S03]  /*1f80*/  PLOP3.LUT P0, PT, PT, PT, PT, 0x80, 0x8 ;  /* 0x000000000008781c */ /* 0x000fc60003f0f070 */
[----:B------:R-:W-:-:S13]  /*1f90*/  ISETP.GT.AND P1, PT, R8, 0xc, PT ;  /* 0x0000000c0800780c */ /* 0x000fda0003f24270 */
[----:B------:R-:W-:Y:S05]  /*1fa0*/  @!P1 BRA `(.L_x_29) ;  /* 0x0000000000749947 */ /* 0x000fea0003800000 */
[----:B------:R-:W-:-:S13]  /*1fb0*/  PLOP3.LUT P0, PT, PT, PT, PT, 0x8, 0x80 ;  /* 0x000000000080781c */ /* 0x000fda0003f0e170 */
.L_x_30:
[----:B------:R-:W2:Y:S04]  /*1fc0*/  LDG.E R12, desc[UR6][R24.64+-0x8] ;  /* 0xfffff806180c7981 */ /* 0x000ea8000c1e1900 */
[----:B------:R-:W2:Y:S04]  /*1fd0*/  LDG.E R13, desc[UR6][R24.64+-0x4] ;  /* 0xfffffc06180d7981 */ /* 0x000ea8000c1e1900 */
[----:B------:R-:W2:Y:S04]  /*1fe0*/  LDG.E R14, desc[UR6][R24.64] ;  /* 0x00000006180e7981 */ /* 0x000ea8000c1e1900 */
[----:B------:R-:W2:Y:S04]  /*1ff0*/  LDG.E R15, desc[UR6][R24.64+0x4] ;  /* 0x00000406180f7981 */ /* 0x000ea8000c1e1900 */
[----:B------:R-:W3:Y:S04]  /*2000*/  LDG.E R8, desc[UR6][R24.64+0x8] ;  /* 0x0000080618087981 */ /* 0x000ee8000c1e1900 */
[----:B------:R-:W3:Y:S04]  /*2010*/  LDG.E R9, desc[UR6][R24.64+0xc] ;  /* 0x00000c0618097981 */ /* 0x000ee8000c1e1900 */
[----:B------:R-:W3:Y:S04]  /*2020*/  LDG.E R10, desc[UR6][R24.64+0x10] ;  /* 0x00001006180a7981 */ /* 0x000ee8000c1e1900 */
[----:B------:R-:W3:Y:S01]  /*2030*/  LDG.E R11, desc[UR6][R24.64+0x14] ;  /* 0x00001406180b7981 */ /* 0x000ee2000c1e1900 */
[----:B------:R-:W-:-:S03]  /*2040*/  VIADD R5, R5, 0x10 ;  /* 0x0000001005057836 */ /* 0x000fc60000000000 */
[----:B--2---:R0:W-:Y:S04]  /*2050*/  STL.128 [R0], R12 ;  /* 0x0000000c00007387 */ /* 0x0041e80000100c00 */
[----:B---3--:R1:W-:Y:S04]  /*2060*/  STL.128 [R0+0x10], R8 ;  /* 0x0000100800007387 */ /* 0x0083e80000100c00 */
[----:B0-----:R-:W2:Y:S04]  /*2070*/  LDG.E R12, desc[UR6][R24.64+0x18] ;  /* 0x00001806180c7981 */ /* 0x001ea8000c1e1900 */
[----:B------:R-:W2:Y:S04]  /*2080*/  LDG.E R13, desc[UR6][R24.64+0x1c] ;  /* 0x00001c06180d7981 */ /* 0x000ea8000c1e1900 */
[----:B------:R-:W2:Y:S04]  /*2090*/  LDG.E R14, desc[UR6][R24.64+0x20] ;  /* 0x00002006180e7981 */ /* 0x000ea8000c1e1900 */
[----:B------:R-:W2:Y:S04]  /*20a0*/  LDG.E R15, desc[UR6][R24.64+0x24] ;  /* 0x00002406180f7981 */ /* 0x000ea8000c1e1900 */
[----:B-1----:R-:W3:Y:S04]  /*20b0*/  LDG.E R8, desc[UR6][R24.64+0x28] ;  /* 0x0000280618087981 */ /* 0x002ee8000c1e1900 */
[----:B------:R-:W3:Y:S04]  /*20c0*/  LDG.E R9, desc[UR6][R24.64+0x2c] ;  /* 0x00002c0618097981 */ /* 0x000ee8000c1e1900 */
[----:B------:R-:W3:Y:S04]  /*20d0*/  LDG.E R10, desc[UR6][R24.64+0x30] ;  /* 0x00003006180a7981 */ /* 0x000ee8000c1e1900 */
[----:B------:R0:W3:Y:S01]  /*20e0*/  LDG.E R11, desc[UR6][R24.64+0x34] ;  /* 0x00003406180b7981 */ /* 0x0000e2000c1e1900 */
[----:B------:R-:W-:-:S02]  /*20f0*/  ISETP.GE.AND P1, PT, R5, -0xc, PT ;  /* 0xfffffff40500780c */ /* 0x000fc40003f26270 */
[----:B------:R-:W-:-:S05]  /*2100*/  IADD3 R26, P2, PT, R24, 0x40, RZ ;  /* 0x00000040181a7810 */ /* 0x000fca0007f5e0ff */
[----:B------:R-:W-:Y:S02]  /*2110*/  IMAD.X R27, RZ, RZ, R25, P2 ;  /* 0x000000ffff1b7224 */ /* 0x000fe400010e0619 */
[----:B0-----:R-:W-:Y:S02]  /*2120*/  IMAD.MOV.U32 R24, RZ, RZ, R26 ;  /* 0x000000ffff187224 */ /* 0x001fe400078e001a */
[----:B------:R-:W-:Y:S01]  /*2130*/  IMAD.MOV.U32 R25, RZ, RZ, R27 ;  /* 0x000000ffff197224 */ /* 0x000fe200078e001b */
[----:B--2---:R-:W-:Y:S04]  /*2140*/  STL.128 [R0+0x20], R12 ;  /* 0x0000200c00007387 */ /* 0x004fe80000100c00 */
[----:B---3--:R0:W-:Y:S02]  /*2150*/  STL.128 [R0+0x30], R8 ;  /* 0x0000300800007387 */ /* 0x0081e40000100c00 */
[----:B0-----:R-:W-:Y:S01]  /*2160*/  IADD3 R0, PT, PT, R0, 0x40, RZ ;  /* 0x0000004000007810 */ /* 0x001fe20007ffe0ff */
[----:B------:R-:W-:Y:S06]  /*2170*/  @!P1 BRA `(.L_x_30) ;  /* 0xfffffffc00909947 */ /* 0x000fec000383ffff */
.L_x_29:
[----:B------:R-:W-:Y:S05]  /*2180*/  BSYNC.RECONVERGENT B2 ;  /* 0x0000000000027941 */ /* 0x000fea0003800200 */
.L_x_28:
[----:B------:R-:W-:Y:S01]  /*2190*/  IMAD.MOV R8, RZ, RZ, -R5 ;  /* 0x000000ffff087224 */ /* 0x000fe200078e0a05 */
[----:B------:R-:W-:Y:S04]  /*21a0*/  BSSY.RECONVERGENT B2, `(.L_x_31) ;  /* 0x0000014000027945 */ /* 0x000fe80003800200 */
[----:B------:R-:W-:-:S13]  /*21b0*/  ISETP.GT.AND P1, PT, R8, 0x4, PT ;  /* 0x000000040800780c */ /* 0x000fda0003f24270 */
[----:B------:R-:W-:Y:S05]  /*21c0*/  @!P1 BRA `(.L_x_32) ;  /* 0x0000000000449947 */ /* 0x000fea0003800000 */
[----:B------:R-:W2:Y:S04]  /*21d0*/  LDG.E R8, desc[UR6][R24.64+-0x8] ;  /* 0xfffff80618087981 */ /* 0x000ea8000c1e1900 */
[----:B------:R-:W2:Y:S04]  /*21e0*/  LDG.E R9, desc[UR6][R24.64+-0x4] ;  /* 0xfffffc0618097981 */ /* 0x000ea8000c1e1900 */
[----:B------:R-:W2:Y:S04]  /*21f0*/  LDG.E R10, desc[UR6][R24.64] ;  /* 0x00000006180a7981 */ /* 0x000ea8000c1e1900 */
[----:B------:R-:W2:Y:S04]  /*2200*/  LDG.E R11, desc[UR6][R24.64+0x4] ;  /* 0x00000406180b7981 */ /* 0x000ea8000c1e1900 */
[----:B------:R-:W3:Y:S04]  /*2210*/  LDG.E R12, desc[UR6][R24.64+0x8] ;  /* 0x00000806180c7981 */ /* 0x000ee8000c1e1900 */
[----:B------:R-:W3:Y:S04]  /*2220*/  LDG.E R13, desc[UR6][R24.64+0xc] ;  /* 0x00000c06180d7981 */ /* 0x000ee8000c1e1900 */
[----:B------:R-:W3:Y:S04]  /*2230*/  LDG.E R14, desc[UR6][R24.64+0x10] ;  /* 0x00001006180e7981 */ /* 0x000ee8000c1e1900 */
[----:B------:R0:W3:Y:S01]  /*2240*/  LDG.E R15, desc[UR6][R24.64+0x14] ;  /* 0x00001406180f7981 */ /* 0x0000e2000c1e1900 */
[----:B------:R-:W-:-:S02]  /*2250*/  IADD3 R26, P1, PT, R24, 0x20, RZ ;  /* 0x00000020181a7810 */ /* 0x000fc40007f3e0ff */
[----:B------:R-:W-:Y:S02]  /*2260*/  PLOP3.LUT P0, PT, PT, PT, PT, 0x8, 0x80 ;  /* 0x000000000080781c */ /* 0x000fe40003f0e170 */
[----:B------:R-:W-:Y:S01]  /*2270*/  IADD3 R5, PT, PT, R5, 0x8, RZ ;  /* 0x0000000805057810 */ /* 0x000fe20007ffe0ff */
[----:B------:R-:W-:Y:S02]  /*2280*/  IMAD.X R27, RZ, RZ, R25, P1 ;  /* 0x000000ffff1b7224 */ /* 0x000fe400008e0619 */
[----:B0-----:R-:W-:Y:S02]  /*2290*/  IMAD.MOV.U32 R24, RZ, RZ, R26 ;  /* 0x000000ffff187224 */ /* 0x001fe400078e001a */
[----:B------:R-:W-:Y:S01]  /*22a0*/  IMAD.MOV.U32 R25, RZ, RZ, R27 ;  /* 0x000000ffff197224 */ /* 0x000fe200078e001b */
[----:B--2---:R-:W-:Y:S04]  /*22b0*/  STL.128 [R0], R8 ;  /* 0x0000000800007387 */ /* 0x004fe80000100c00 */
[----:B---3--:R0:W-:Y:S02]  /*22c0*/  STL.128 [R0+0x10], R12 ;  /* 0x0000100c00007387 */ /* 0x0081e40000100c00 */
[----:B0-----:R-:W-:-:S07]  /*22d0*/  VIADD R0, R0, 0x20 ;  /* 0x0000002000007836 */ /* 0x001fce0000000000 */
.L_x_32:
[----:B------:R-:W-:Y:S05]  /*22e0*/  BSYNC.RECONVERGENT B2 ;  /* 0x0000000000027941 */ /* 0x000fea0003800200 */
.L_x_31:
[----:B------:R-:W-:-:S13]  /*22f0*/  ISETP.NE.OR P0, PT, R5, RZ, P0 ;  /* 0x000000ff0500720c */ /* 0x000fda0000705670 */
[----:B------:R-:W-:Y:S05]  /*2300*/  @!P0 BREAK.RELIABLE B1 ;  /* 0x0000000000018942 */ /* 0x000fea0003800100 */
[----:B------:R-:W-:Y:S05]  /*2310*/  @!P0 BRA `(.L_x_25) ;  /* 0x0000000000388947 */ /* 0x000fea0003800000 */
.L_x_27:
[----:B------:R-:W-:Y:S05]  /*2320*/  BSYNC.RELIABLE B1 ;  /* 0x0000000000017941 */ /* 0x000fea0003800100 */
.L_x_26:
[----:B------:R-:W2:Y:S04]  /*2330*/  LDG.E R8, desc[UR6][R24.64+-0x8] ;  /* 0xfffff80618087981 */ /* 0x000ea8000c1e1900 */
[----:B------:R-:W2:Y:S04]  /*2340*/  LDG.E R9, desc[UR6][R24.64+-0x4] ;  /* 0xfffffc0618097981 */ /* 0x000ea8000c1e1900 */
[----:B------:R-:W2:Y:S04]  /*2350*/  LDG.E R10, desc[UR6][R24.64] ;  /* 0x00000006180a7981 */ /* 0x000ea8000c1e1900 */
[----:B------:R0:W2:Y:S01]  /*2360*/  LDG.E R11, desc[UR6][R24.64+0x4] ;  /* 0x00000406180b7981 */ /* 0x0000a2000c1e1900 */
[----:B------:R-:W-:Y:S01]  /*2370*/  VIADD R5, R5, 0x4 ;  /* 0x0000000405057836 */ /* 0x000fe20000000000 */
[----:B------:R-:W-:-:S04]  /*2380*/  IADD3 R12, P1, PT, R24, 0x10, RZ ;  /* 0x00000010180c7810 */ /* 0x000fc80007f3e0ff */
[----:B------:R-:W-:Y:S02]  /*2390*/  ISETP.NE.AND P0, PT, R5, RZ, PT ;  /* 0x000000ff0500720c */ /* 0x000fe40003f05270 */
[----:B------:R-:W-:Y:S01]  /*23a0*/  IADD3.X R13, PT, PT, RZ, R25, RZ, P1, !PT ;  /* 0x00000019ff0d7210 */ /* 0x000fe20000ffe4ff */
[----:B0-----:R-:W-:-:S04]  /*23b0*/  IMAD.MOV.U32 R24, RZ, RZ, R12 ;  /* 0x000000ffff187224 */ /* 0x001fc800078e000c */
[----:B------:R-:W-:Y:S01]  /*23c0*/  IMAD.MOV.U32 R25, RZ, RZ, R13 ;  /* 0x000000ffff197224 */ /* 0x000fe200078e000d */
[----:B--2---:R0:W-:Y:S02]  /*23d0*/  STL.128 [R0], R8 ;  /* 0x0000000800007387 */ /* 0x0041e40000100c00 */
[----:B0-----:R-:W-:-:S03]  /*23e0*/  VIADD R0, R0, 0x10 ;  /* 0x0000001000007836 */ /* 0x001fc60000000000 */
[----:B------:R-:W-:Y:S05]  /*23f0*/  @P0 BRA `(.L_x_26) ;  /* 0xfffffffc00cc0947 */ /* 0x000fea000383ffff */
.L_x_25:
[----:B------:R-:W-:Y:S05]  /*2400*/  BSYNC.RECONVERGENT B0 ;  /* 0x0000000000007941 */ /* 0x000fea0003800200 */
.L_x_24:
[----:B------:R-:W-:Y:S01]  /*2410*/  ISETP.NE.AND P0, PT, R3, RZ, PT ;  /* 0x000000ff0300720c */ /* 0x000fe20003f05270 */
[----:B------:R-:W-:-:S12]  /*2420*/  IMAD.MOV.U32 R5, RZ, RZ, R7 ;  /* 0x000000ffff057224 */ /* 0x000fd800078e0007 */
[----:B------:R-:W-:Y:S05]  /*2430*/  @!P0 BRA `(.L_x_23) ;  /* 0x0000000000508947 */ /* 0x000fea0003800000 */
[----:B------:R-:W0:Y:S01]  /*2440*/  LDCU.64 UR4, c[0x0][0x398] ;  /* 0x00007300ff0477ac */ /* 0x000e220008000a00 */
[----:B------:R-:W-:Y:S01]  /*2450*/  IMAD.WIDE.U32 R4, R4, 0x4, RZ ;  /* 0x0000000404047825 */ /* 0x000fe200078e00ff */
[----:B------:R-:W-:Y:S01]  /*2460*/  BSSY.RECONVERGENT B0, `(.L_x_33) ;  /* 0x0000010000007945 */ /* 0x000fe20003800200 */
[----:B------:R-:W-:Y:S02]  /*2470*/  IADD3 R3, PT, PT, -R3, RZ, RZ ;  /* 0x000000ff03037210 */ /* 0x000fe40007ffe1ff */
[--C-:B------:R-:W-:Y:S02]  /*2480*/  IMAD.IADD R11, R1, 0x1, R4.reuse ;  /* 0x00000001010b7824 */ /* 0x100fe400078e0204 */
[----:B------:R-:W-:-:S03]  /*2490*/  IMAD.WIDE R8, R17, 0x4, R4 ;  /* 0x0000000411087825 */ /* 0x000fc600078e0204 */
[----:B0-----:R-:W-:-:S04]  /*24a0*/  IADD3 R8, P0, PT, R8, UR4, RZ ;  /* 0x0000000408087c10 */ /* 0x001fc8000ff1e0ff */
[----:B------:R-:W-:-:S09]  /*24b0*/  IADD3.X R9, PT, PT, R9, UR5, RZ, P0, !PT ;  /* 0x0000000509097c10 */ /* 0x000fd200087fe4ff */
.L_x_34:
[----:B------:R-:W-:Y:S02]  /*24c0*/  IMAD.MOV.U32 R4, RZ, RZ, R8 ;  /* 0x000000ffff047224 */ /* 0x000fe400078e0008 */
[----:B------:R-:W-:-:S05]  /*24d0*/  IMAD.MOV.U32 R5, RZ, RZ, R9 ;  /* 0x000000ffff057224 */ /* 0x000fca00078e0009 */
[----:B------:R-:W2:Y:S01]  /*24e0*/  LDG.E R0, desc[UR6][R4.64] ;  /* 0x0000000604007981 */ /* 0x000ea2000c1e1900 */
[----:B------:R-:W-:Y:S01]  /*24f0*/  VIADD R3, R3, 0x1 ;  /* 0x0000000103037836 */ /* 0x000fe20000000000 */
[----:B------:R-:W-:-:S04]  /*2500*/  IADD3 R8, P1, PT, R8, 0x4, RZ ;  /* 0x0000000408087810 */ /* 0x000fc80007f3e0ff */
[----:B------:R-:W-:Y:S02]  /*2510*/  ISETP.NE.AND P0, PT, R3, RZ, PT ;  /* 0x000000ff0300720c */ /* 0x000fe40003f05270 */
[----:B------:R-:W-:Y:S01]  /*2520*/  IADD3.X R9, PT, PT, RZ, R9, RZ, P1, !PT ;  /* 0x00000009ff097210 */ /* 0x000fe20000ffe4ff */
[----:B--2---:R0:W-:Y:S02]  /*2530*/  STL [R11], R0 ;  /* 0x000000000b007387 */ /* 0x0041e40000100800 */
[----:B0-----:R-:W-:-:S08]  /*2540*/  VIADD R11, R11, 0x4 ;  /* 0x000000040b0b7836 */ /* 0x001fd00000000000 */
[----:B------:R-:W-:Y:S05]  /*2550*/  @P0 BRA `(.L_x_34) ;  /* 0xfffffffc00d80947 */ /* 0x000fea000383ffff */
[----:B------:R-:W-:Y:S05]  /*2560*/  BSYNC.RECONVERGENT B0 ;  /* 0x0000000000007941 */ /* 0x000fea0003800200 */
.L_x_33:
[----:B------:R-:W-:-:S07]  /*2570*/  IMAD.MOV.U32 R5, RZ, RZ, R7 ;  /* 0x000000ffff057224 */ /* 0x000fce00078e0007 */
.L_x_23:
[----:B------:R-:W-:Y:S05]  /*2580*/  BSYNC.RECONVERGENT B3 ;  /* 0x0000000000037941 */ /* 0x000fea0003800200 */
.L_x_9:
[----:B------:R-:W-:Y:S05]  /*2590*/  WARPSYNC.ALL ;  /* 0x0000000000007948 */ /* 0x000fea0003800000 */
[----:B------:R-:W-:Y:S01]  /*25a0*/  ISETP.GE.U32.AND P0, PT, R19, 0x10000, PT ;  /* 0x000100001300780c */ /* 0x000fe20003f06070 */
[----:B------:R-:W-:Y:S01]  /*25b0*/  BSSY.RECONVERGENT B0, `(.L_x_35) ;  /* 0x000002e000007945 */ /* 0x000fe20003800200 */
[----:B------:R-:W-:-:S11]  /*25c0*/  IMAD.MOV.U32 R0, RZ, RZ, R5 ;  /* 0x000000ffff007224 */ /* 0x000fd600078e0005 */
[----:B------:R-:W-:Y:S05]  /*25d0*/  @!P0 BRA `(.L_x_36) ;  /* 0x0000000000ac8947 */ /* 0x000fea0003800000 */
[----:B------:R-:W-:Y:S01]  /*25e0*/  SHF.R.U32.HI R19, RZ, 0x10, R19 ;  /* 0x00000010ff137819 */ /* 0x000fe20000011613 */
[----:B------:R-:W-:-:S03]  /*25f0*/  IMAD.MOV.U32 R0, RZ, RZ, R5 ;  /* 0x000000ffff007224 */ /* 0x000fc600078e0005 */
[----:B------:R-:W-:Y:S01]  /*2600*/  ISETP.GE.U32.AND P0, PT, R2, R19, PT ;  /* 0x000000130200720c */ /* 0x000fe20003f06070 */
[----:B------:R-:W-:-:S12]  /*2610*/  VIADD R2, R19, 0xffffffff ;  /* 0xffffffff13027836 */ /* 0x000fd80000000000 */
[----:B------:R-:W-:-:S04]  /*2620*/  @P0 IADD3 R2, PT, PT, R19, RZ, RZ ;  /* 0x000000ff13020210 */ /* 0x000fc80007ffe0ff */
[----:B------:R-:W-:-:S13]  /*2630*/  ISETP.GE.AND P0, PT, R2, R5, PT ;  /* 0x000000050200720c */ /* 0x000fda0003f06270 */
[----:B------:R-:W-:Y:S05]  /*2640*/  @P0 BRA `(.L_x_36) ;  /* 0x0000000000900947 */ /* 0x000fea0003800000 */
[----:B------:R-:W-:-:S05]  /*2650*/  VIADD R0, R5, 0xffffffff ;  /* 0xffffffff05007836 */ /* 0x000fca0000000000 */
[----:B------:R-:W-:-:S13]  /*2660*/  ISETP.GE.U32.AND P0, PT, R2, R0, PT ;  /* 0x000000000200720c */ /* 0x000fda0003f06070 */
[----:B------:R-:W-:Y:S05]  /*2670*/  @P0 BRA `(.L_x_36) ;  /* 0x0000000000840947 */ /* 0x000fea0003800000 */
[----:B0-----:R-:W-:Y:S01]  /*2680*/  LOP3.LUT R4, RZ, R2, RZ, 0x33, !PT ;  /* 0x00000002ff047212 */ /* 0x001fe200078e33ff */
[----:B------:R-:W-:Y:S01]  /*2690*/  BSSY.RECONVERGENT B1, `(.L_x_37) ;  /* 0x000000f000017945 */ /* 0x000fe20003800200 */
[----:B------:R-:W-:-:S03]  /*26a0*/  IADD3 R3, PT, PT, R5, -0x2, -R2 ;  /* 0xfffffffe05037810 */ /* 0x000fc60007ffe802 */
[----:B------:R-:W-:Y:S01]  /*26b0*/  IMAD.IADD R4, R4, 0x1, R5 ;  /* 0x0000000104047824 */ /* 0x000fe200078e0205 */
[----:B------:R-:W-:-:S04]  /*26c0*/  ISETP.GE.U32.AND P1, PT, R3, 0x3, PT ;  /* 0x000000030300780c */ /* 0x000fc80003f26070 */
[----:B------:R-:W-:-:S13]  /*26d0*/  LOP3.LUT P0, R4, R4, 0x3, RZ, 0xc0, !PT ;  /* 0x0000000304047812 */ /* 0x000fda000780c0ff */
[----:B------:R-:W-:Y:S05]  /*26e0*/  @!P0 BRA `(.L_x_38) ;  /* 0x0000000000248947 */ /* 0x000fea0003800000 */
[----:B------:R-:W-:Y:S01]  /*26f0*/  IMAD.MOV R3, RZ, RZ, -R4 ;  /* 0x000000ffff037224 */ /* 0x000fe200078e0a04 */
[----:B------:R-:W-:-:S07]  /*2700*/  IADD3 R9, PT, PT, R1, 0x4, RZ ;  /* 0x0000000401097810 */ /* 0x000fce0007ffe0ff */
.L_x_39:
[----:B0-----:R-:W-:-:S05]  /*2710*/  IMAD R4, R2, 0x4, R9 ;  /* 0x0000000402047824 */ /* 0x001fca00078e0209 */
[----:B------:R-:W2:Y:S01]  /*2720*/  LDL R7, [R4] ;  /* 0x0000000004077983 */ /* 0x000ea20000100800 */
[----:B------:R-:W-:Y:S02]  /*2730*/  VIADD R3, R3, 0x1 ;  /* 0x0000000103037836 */ /* 0x000fe40000000000 */
[----:B------:R-:W-:-:S03]  /*2740*/  VIADD R2, R2, 0x1 ;  /* 0x0000000102027836 */ /* 0x000fc60000000000 */
[----:B------:R-:W-:Y:S01]  /*2750*/  ISETP.NE.AND P0, PT, R3, RZ, PT ;  /* 0x000000ff0300720c */ /* 0x000fe20003f05270 */
[----:B--2---:R0:W-:-:S12]  /*2760*/  STL [R4+-0x4], R7 ;  /* 0xfffffc0704007387 */ /* 0x0041d80000100800 */
[----:B------:R-:W-:Y:S05]  /*2770*/  @P0 BRA `(.L_x_39) ;  /* 0xfffffffc00e40947 */ /* 0x000fea000383ffff */
.L_x_38:
[----:B------:R-:W-:Y:S05]  /*2780*/  BSYNC.RECONVERGENT B1 ;  /* 0x0000000000017941 */ /* 0x000fea0003800200 */
.L_x_37:
[----:B------:R-:W-:Y:S05]  /*2790*/  @!P1 BRA `(.L_x_36) ;  /* 0x00000000003c9947 */ /* 0x000fea0003800000 */
[----:B------:R-:W-:Y:S01]  /*27a0*/  IMAD.IADD R3, R2, 0x1, -R5 ;  /* 0x0000000102037824 */ /* 0x000fe200078e0a05 */
[----:B-1--4-:R-:W-:-:S07]  /*27b0*/  IADD3 R13, PT, PT, R1, 0x8, RZ ;  /* 0x00000008010d7810 */ /* 0x012fce0007ffe0ff */
.L_x_40:
[----:B0-2---:R-:W-:-:S05]  /*27c0*/  IMAD R4, R2, 0x4, R13 ;  /* 0x0000000402047824 */ /* 0x005fca00078e020d */
[----:B------:R-:W2:Y:S04]  /*27d0*/  LDL R5, [R4+-0x4] ;  /* 0xfffffc0004057983 */ /* 0x000ea80000100800 */
[----:B------:R-:W3:Y:S04]  /*27e0*/  LDL R7, [R4] ;  /* 0x0000000004077983 */ /* 0x000ee80000100800 */
[----:B------:R-:W4:Y:S04]  /*27f0*/  LDL R9, [R4+0x4] ;  /* 0x0000040004097983 */ /* 0x000f280000100800 */
[----:B------:R-:W5:Y:S01]  /*2800*/  LDL R11, [R4+0x8] ;  /* 0x00000800040b7983 */ /* 0x000f620000100800 */
[----:B------:R-:W-:-:S02]  /*2810*/  VIADD R3, R3, 0x4 ;  /* 0x0000000403037836 */ /* 0x000fc40000000000 */
[----:B------:R-:W-:-:S03]  /*2820*/  VIADD R2, R2, 0x4 ;  /* 0x0000000402027836 */ /* 0x000fc60000000000 */
[----:B------:R-:W-:Y:S01]  /*2830*/  ISETP.NE.AND P0, PT, R3, -0x1, PT ;  /* 0xffffffff0300780c */ /* 0x000fe20003f05270 */
[----:B--2---:R2:W-:Y:S04]  /*2840*/  STL [R4+-0x8], R5 ;  /* 0xfffff80504007387 */ /* 0x0045e80000100800 */
[----:B---3--:R2:W-:Y:S04]  /*2850*/  STL [R4+-0x4], R7 ;  /* 0xfffffc0704007387 */ /* 0x0085e80000100800 */
[----:B----4-:R2:W-:Y:S04]  /*2860*/  STL [R4], R9 ;  /* 0x0000000904007387 */ /* 0x0105e80000100800 */
[----:B-----5:R2:W-:Y:S01]  /*2870*/  STL [R4+0x4], R11 ;  /* 0x0000040b04007387 */ /* 0x0205e20000100800 */
[----:B------:R-:W-:Y:S05]  /*2880*/  @P0 BRA `(.L_x_40) ;  /* 0xfffffffc00cc0947 */ /* 0x000fea000383ffff */
.L_x_36:
[----:B------:R-:W-:Y:S05]  /*2890*/  BSYNC.RECONVERGENT B0 ;  /* 0x0000000000007941 */ /* 0x000fea0003800200 */
.L_x_35:
[----:B------:R-:W-:Y:S01]  /*28a0*/  LOP3.LUT P0, R2, R18, 0xffff, RZ, 0xc0, !PT ;  /* 0x0000ffff12027812 */ /* 0x000fe2000780c0ff */
[----:B------:R-:W-:Y:S01]  /*28b0*/  BSSY.RECONVERGENT B0, `(.L_x_41) ;  /* 0x0000160000007945 */ /* 0x000fe20003800200 */
[----:B------:R-:W-:-:S11]  /*28c0*/  VIADD R3, R1, 0x400 ;  /* 0x0000040001037836 */ /* 0x000fd60000000000 */
[----:B------:R-:W-:Y:S05]  /*28d0*/  @!P0 BRA `(.L_x_42) ;  /* 0x0000000c00f88947 */ /* 0x000fea0003800000 */
[----:B------:R-:W-:Y:S01]  /*28e0*/  ISETP.GE.AND P0, PT, R6, 0x1, PT ;  /* 0x000000010600780c */ /* 0x000fe20003f06270 */
[----:B-1--4-:R-:W-:-:S12]  /*28f0*/  HFMA2 R12, -RZ, RZ, 0, 0 ;  /* 0x00000000ff0c7431 */ /* 0x012fd800000001ff */
[----:B------:R-:W-:Y:S05]  /*2900*/  @!P0 BRA `(.L_x_43) ;  /* 0x0000001400688947 */ /* 0x000fea0003800000 */
[C---:B------:R-:W-:Y:S01]  /*2910*/  ISETP.GE.U32.AND P1, PT, R6.reuse, 0x10, PT ;  /* 0x000000100600780c */ /* 0x040fe20003f26070 */
[----:B0-2---:R-:W-:Y:S01]  /*2920*/  IMAD.MOV.U32 R7, RZ, RZ, RZ ;  /* 0x000000ffff077224 */ /* 0x005fe200078e00ff */
[----:B------:R-:W-:Y:S01]  /*2930*/  LOP3.LUT R19, R6, 0xf, RZ, 0xc0, !PT ;  /* 0x0000000f06137812 */ /* 0x000fe200078ec0ff */
[----:B------:R-:W-:-:S03]  /*2940*/  IMAD.MOV.U32 R12, RZ, RZ, RZ ;  /* 0x000000ffff0c7224 */ /* 0x000fc600078e00ff */
[----:B------:R-:W-:-:S07]  /*2950*/  ISETP.NE.AND P0, PT, R19, RZ, PT ;  /* 0x000000ff1300720c */ /* 0x000fce0003f05270 */
[----:B------:R-:W-:Y:S06]  /*2960*/  @!P1 BRA `(.L_x_44) ;  /* 0x0000000400f89947 */ /* 0x000fec0003800000 */
[----:B------:R-:W0:Y:S01]  /*2970*/  LDC.64 R20, c[0x0][0x398] ;  /* 0x0000e600ff147b82 */ /* 0x000e220000000a00 */
[----:B------:R-:W-:Y:S01]  /*2980*/  LOP3.LUT R7, R6, 0x7ffffff0, RZ, 0xc0, !PT ;  /* 0x7ffffff006077812 */ /* 0x000fe200078ec0ff */
[----:B------:R-:W-:Y:S01]  /*2990*/  IMAD.MOV R8, RZ, RZ, -R2 ;  /* 0x000000ffff087224 */ /* 0x000fe200078e0a02 */
[----:B------:R-:W-:Y:S01]  /*29a0*/  UMOV UR4, URZ ;  /* 0x000000ff00047c82 */ /* 0x000fe20008000000 */
[----:B------:R-:W-:Y:S02]  /*29b0*/  IMAD.MOV.U32 R12, RZ, RZ, RZ ;  /* 0x000000ffff0c7224 */ /* 0x000fe400078e00ff */
[----:B0-----:R-:W-:-:S03]  /*29c0*/  IMAD.WIDE R20, R16, 0x4, R20 ;  /* 0x0000000410147825 */ /* 0x001fc600078e0214 */
[----:B------:R-:W-:-:S04]  /*29d0*/  IADD3 R9, P1, PT, R20, 0x20, RZ ;  /* 0x0000002014097810 */ /* 0x000fc80007f3e0ff */
[----:B------:R-:W-:-:S09]  /*29e0*/  IADD3.X R5, PT, PT, RZ, R21, RZ, P1, !PT ;  /* 0x00000015ff057210 */ /* 0x000fd20000ffe4ff */
.L_x_45:
[----:B------:R-:W-:Y:S01]  /*29f0*/  ISETP.NE.AND P2, PT, R8, RZ, PT ;  /* 0x000000ff0800720c */ /* 0x000fe20003f45270 */
[----:B------:R-:W-:Y:S01]  /*2a00*/  IMAD.MOV.U32 R4, RZ, RZ, R9 ;  /* 0x000000ffff047224 */ /* 0x000fe200078e0009 */
[----:B------:R-:W-:-:S06]  /*2a10*/  UIADD3 UR5, UPT, UPT, UR4, 0x1, URZ ;  /* 0x0000000104057890 */ /* 0x000fcc000fffe0ff */
[----:B------:R-:W-:-:S05]  /*2a20*/  ISETP.NE.AND P3, PT, R2, UR5, PT ;  /* 0x0000000502007c0c */ /* 0x000fca000bf65270 */
[----:B------:R-:W2:Y:S01]  /*2a30*/  @P2 LDG.E R11, desc[UR6][R4.64+-0x20] ;  /* 0xffffe006040b2981 */ /* 0x000ea2000c1e1900 */
[----:B------:R-:W-:-:S06]  /*2a40*/  UIADD3 UR5, UPT, UPT, UR4, 0x2, URZ ;  /* 0x0000000204057890 */ /* 0x000fcc000fffe0ff */
[C---:B------:R-:W-:Y:S01]  /*2a50*/  ISETP.NE.AND P4, PT, R2.reuse, UR5, PT ;  /* 0x0000000502007c0c */ /* 0x040fe2000bf85270 */
[----:B------:R-:W-:Y:S01]  /*2a60*/  UIADD3 UR5, UPT, UPT, UR4, 0x3, URZ ;  /* 0x0000000304057890 */ /* 0x000fe2000fffe0ff */
[----:B------:R-:W3:Y:S05]  /*2a70*/  @P3 LDG.E R25, desc[UR6][R4.64+-0x1c] ;  /* 0xffffe40604193981 */ /* 0x000eea000c1e1900 */
[----:B------:R-:W-:-:S06]  /*2a80*/  ISETP.NE.AND P5, PT, R2, UR5, PT ;  /* 0x0000000502007c0c */ /* 0x000fcc000bfa5270 */
[----:B------:R-:W4:Y:S01]  /*2a90*/  @P4 LDG.E R9, desc[UR6][R4.64+-0x18] ;  /* 0xffffe80604094981 */ /* 0x000f22000c1e1900 */
[----:B------:R-:W-:-:S06]  /*2aa0*/  UIADD3 UR5, UPT, UPT, UR4, 0x4, URZ ;  /* 0x0000000404057890 */ /* 0x000fcc000fffe0ff */
[----:B------:R-:W5:Y:S01]  /*2ab0*/  @P5 LDG.E R10, desc[UR6][R4.64+-0x14] ;  /* 0xffffec06040a5981 */ /* 0x000f62000c1e1900 */
[----:B------:R-:W-:Y:S01]  /*2ac0*/  ISETP.NE.AND P6, PT, R2, UR5, PT ;  /* 0x0000000502007c0c */ /* 0x000fe2000bfc5270 */
[----:B------:R-:W-:Y:S01]  /*2ad0*/  UIADD3 UR5, UPT, UPT, UR4, 0x5, URZ ;  /* 0x0000000504057890 */ /* 0x000fe2000fffe0ff */
[C---:B------:R-:W-:Y:S02]  /*2ae0*/  @P2 IMAD R24, R12.reuse, 0x4, R3 ;  /* 0x000000040c182824 */ /* 0x040fe400078e0203 */
[----:B------:R-:W-:-:S03]  /*2af0*/  @P2 VIADD R13, R12, 0x1 ;  /* 0x000000010c0d2836 */ /* 0x000fc60000000000 */
[----:B------:R-:W-:Y:S01]  /*2b00*/  ISETP.NE.AND P1, PT, R2, UR5, PT ;  /* 0x0000000502007c0c */ /* 0x000fe2000bf25270 */
[----:B------:R-:W-:Y:S01]  /*2b10*/  UIADD3 UR5, UPT, UPT, UR4, 0x6, URZ ;  /* 0x0000000604057890 */ /* 0x000fe2000fffe0ff */
[----:B------:R-:W-:-:S04]  /*2b20*/  @P2 IMAD.MOV.U32 R12, RZ, RZ, R13 ;  /* 0x000000ffff0c2224 */ /* 0x000fc800078e000d */
[----:B------:R-:W5:Y:S01]  /*2b30*/  @P6 LDG.E R17, desc[UR6][R4.64+-0x10] ;  /* 0xfffff00604116981 */ /* 0x000f62000c1e1900 */
[C---:B------:R-:W-:Y:S01]  /*2b40*/  @P3 VIADD R13, R12.reuse, 0x1 ;  /* 0x000000010c0d3836 */ /* 0x040fe20000000000 */
[----:B------:R-:W-:-:S03]  /*2b50*/  @P3 LEA R26, R12, R3, 0x2 ;  /* 0x000000030c1a3211 */ /* 0x000fc600078e10ff */
[----:B------:R-:W-:Y:S02]  /*2b60*/  @P3 IMAD.MOV.U32 R12, RZ, RZ, R13 ;  /* 0x000000ffff0c3224 */ /* 0x000fe400078e000d */
[----:B------:R-:W5:Y:S02]  /*2b70*/  @P1 LDG.E R15, desc[UR6][R4.64+-0xc] ;  /* 0xfffff406040f1981 */ /* 0x000f64000c1e1900 */
[----:B------:R-:W-:Y:S02]  /*2b80*/  @P4 VIADD R13, R12, 0x1 ;  /* 0x000000010c0d4836 */ /* 0x000fe40000000000 */
[----:B--2---:R0:W-:Y:S01]  /*2b90*/  @P2 STL [R24], R11 ;  /* 0x0000000b18002387 */ /* 0x0041e20000100800 */
[C---:B------:R-:W-:Y:S01]  /*2ba0*/  ISETP.NE.AND P2, PT, R2.reuse, UR5, PT ;  /* 0x0000000502007c0c */ /* 0x040fe2000bf45270 */
[----:B------:R-:W-:Y:S02]  /*2bb0*/  UIADD3 UR5, UPT, UPT, UR4, 0x7, URZ ;  /* 0x0000000704057890 */ /* 0x000fe4000fffe0ff */
[----:B---3--:R1:W-:Y:S10]  /*2bc0*/  @P3 STL [R26], R25 ;  /* 0x000000191a003387 */ /* 0x0083f40000100800 */
[----:B------:R-:W2:Y:S01]  /*2bd0*/  @P2 LDG.E R14, desc[UR6][R4.64+-0x8] ;  /* 0xfffff806040e2981 */ /* 0x000ea2000c1e1900 */
[----:B------:R-:W-:Y:S01]  /*2be0*/  ISETP.NE.AND P3, PT, R2, UR5, PT ;  /* 0x0000000502007c0c */ /* 0x000fe2000bf65270 */
[----:B0-----:R-:W-:Y:S01]  /*2bf0*/  @P4 IMAD R24, R12, 0x4, R3 ;  /* 0x000000040c184824 */ /* 0x001fe200078e0203 */
[----:B------:R-:W-:Y:S01]  /*2c00*/  @P4 MOV R12, R13 ;  /* 0x0000000d000c4202 */ /* 0x000fe20000000f00 */
[----:B------:R-:W-:-:S03]  /*2c10*/  UIADD3 UR5, UPT, UPT, UR4, 0x8, URZ ;  /* 0x0000000804057890 */ /* 0x000fc6000fffe0ff */
[----:B----4-:R0:W-:Y:S01]  /*2c20*/  @P4 STL [R24], R9 ;  /* 0x0000000918004387 */ /* 0x0101e20000100800 */
[----:B------:R-:W-:Y:S02]  /*2c30*/  @P5 VIADD R11, R12, 0x1 ;  /* 0x000000010c0b5836 */ /* 0x000fe40000000000 */
[----:B------:R-:W-:Y:S01]  /*2c40*/  ISETP.NE.AND P4, PT, R2, UR5, PT ;  /* 0x0000000502007c0c */ /* 0x000fe2000bf85270 */
[----:B-1----:R-:W-:Y:S01]  /*2c50*/  @P5 IMAD R25, R12, 0x4, R3 ;  /* 0x000000040c195824 */ /* 0x002fe200078e0203 */
[----:B------:R-:W-:Y:S01]  /*2c60*/  UIADD3 UR5, UPT, UPT, UR4, 0x9, URZ ;  /* 0x0000000904057890 */ /* 0x000fe2000fffe0ff */
[----:B------:R-:W-:Y:S01]  /*2c70*/  @P5 IMAD.MOV.U32 R12, RZ, RZ, R11 ;  /* 0x000000ffff0c5224 */ /* 0x000fe200078e000b */
[----:B------:R-:W3:Y:S03]  /*2c80*/  @P3 LDG.E R13, desc[UR6][R4.64+-0x4] ;  /* 0xfffffc06040d3981 */ /* 0x000ee6000c1e1900 */
[----:B------:R-:W-:Y:S01]  /*2c90*/  @P6 VIADD R11, R12, 0x1 ;  /* 0x000000010c0b6836 */ /* 0x000fe20000000000 */
[----:B-----5:R1:W-:Y:S01]  /*2ca0*/  @P5 STL [R25], R10 ;  /* 0x0000000a19005387 */ /* 0x0203e20000100800 */
[----:B------:R-:W-:-:S02]  /*2cb0*/  ISETP.NE.AND P5, PT, R2, UR5, PT ;  /* 0x0000000502007c0c */ /* 0x000fc4000bfa5270 */
[----:B------:R-:W-:Y:S01]  /*2cc0*/  @P6 LEA R28, R12, R3, 0x2 ;  /* 0x000000030c1c6211 */ /* 0x000fe200078e10ff */
[----:B------:R-:W-:Y:S02]  /*2cd0*/  @P6 IMAD.MOV.U32 R12, RZ, RZ, R11 ;  /* 0x000000ffff0c6224 */ /* 0x000fe400078e000b */
[----:B------:R-:W4:Y:S02]  /*2ce0*/  @P4 LDG.E R11, desc[UR6][R4.64] ;  /* 0x00000006040b4981 */ /* 0x000f24000c1e1900 */
[C---:B0-----:R-:W-:Y:S02]  /*2cf0*/  @P1 VIADD R9, R12.reuse, 0x1 ;  /* 0x000000010c091836 */ /* 0x041fe40000000000 */
[----:B------:R-:W-:Y:S02]  /*2d00*/  @P1 IMAD R24, R12, 0x4, R3 ;  /* 0x000000040c181824 */ /* 0x000fe400078e0203 */
[----:B------:R-:W-:Y:S02]  /*2d10*/  @P1 IMAD.MOV.U32 R12, RZ, RZ, R9 ;  /* 0x000000ffff0c1224 */ /* 0x000fe400078e0009 */
[----:B------:R-:W5:Y:S03]  /*2d20*/  @P5 LDG.E R9, desc[UR6][R4.64+0x4] ;  /* 0x0000040604095981 */ /* 0x000f66000c1e1900 */
[C---:B------:R-:W-:Y:S01]  /*2d30*/  @P2 IADD3 R26, PT, PT, R12.reuse, 0x1, RZ ;  /* 0x000000010c1a2810 */ /* 0x040fe20007ffe0ff */
[----:B-1----:R-:W-:-:S04]  /*2d40*/  @P2 IMAD R25, R12, 0x4, R3 ;  /* 0x000000040c192824 */ /* 0x002fc800078e0203 */
[----:B------:R-:W-:-:S04]  /*2d50*/  @P2 IMAD.MOV.U32 R12, RZ, RZ, R26 ;  /* 0x000000ffff0c2224 */ /* 0x000fc800078e001a */
[C---:B------:R-:W-:Y:S02]  /*2d60*/  @P3 VIADD R10, R12.reuse, 0x1 ;  /* 0x000000010c0a3836 */ /* 0x040fe40000000000 */
[----:B------:R-:W-:Y:S01]  /*2d70*/  @P3 IMAD R26, R12, 0x4, R3 ;  /* 0x000000040c1a3824 */ /* 0x000fe200078e0203 */
[----:B------:R-:W-:Y:S02]  /*2d80*/  UIADD3 UR5, UPT, UPT, UR4, 0xa, URZ ;  /* 0x0000000a04057890 */ /* 0x000fe4000fffe0ff */
[----:B------:R-:W-:Y:S01]  /*2d90*/  @P3 MOV R12, R10 ;  /* 0x0000000a000c3202 */ /* 0x000fe20000000f00 */
[----:B------:R0:W-:Y:S03]  /*2da0*/  @P6 STL [R28], R17 ;  /* 0x000000111c006387 */ /* 0x0001e60000100800 */
[----:B------:R-:W-:Y:S01]  /*2db0*/  ISETP.NE.AND P6, PT, R2, UR5, PT ;  /* 0x0000000502007c0c */ /* 0x000fe2000bfc5270 */
[----:B------:R-:W-:Y:S01]  /*2dc0*/  UIADD3 UR5, UPT, UPT, UR4, 0xb, URZ ;  /* 0x0000000b04057890 */ /* 0x000fe2000fffe0ff */
[----:B0-----:R-:W-:-:S02]  /*2dd0*/  @P4 VIADD R17, R12, 0x1 ;  /* 0x000000010c114836 */ /* 0x001fc40000000000 */
[----:B------:R-:W-:Y:S02]  /*2de0*/  @P4 IMAD R28, R12, 0x4, R3 ;  /* 0x000000040c1c4824 */ /* 0x000fe400078e0203 */
[----:B------:R-:W-:Y:S01]  /*2df0*/  @P4 IMAD.MOV.U32 R12, RZ, RZ, R17 ;  /* 0x000000ffff0c4224 */ /* 0x000fe200078e0011 */
[----:B------:R0:W-:Y:S03]  /*2e00*/  @P1 STL [R24], R15 ;  /* 0x0000000f18001387 */ /* 0x0001e60000100800 */
[C---:B------:R-:W-:Y:S01]  /*2e10*/  @P5 VIADD R17, R12.reuse, 0x1 ;  /* 0x000000010c115836 */ /* 0x040fe20000000000 */
[----:B------:R-:W-:Y:S02]  /*2e20*/  @P5 LEA R27, R12, R3, 0x2 ;  /* 0x000000030c1b5211 */ /* 0x000fe400078e10ff */
[----:B------:R-:W5:Y:S01]  /*2e30*/  @P6 LDG.E R10, desc[UR6][R4.64+0x8] ;  /* 0x00000806040a6981 */ /* 0x000f62000c1e1900 */
[----:B------:R-:W-:-:S04]  /*2e40*/  @P5 IMAD.MOV.U32 R12, RZ, RZ, R17 ;  /* 0x000000ffff0c5224 */ /* 0x000fc800078e0011 */
[C---:B------:R-:W-:Y:S02]  /*2e50*/  @P6 VIADD R17, R12.reuse, 0x1 ;  /* 0x000000010c116836 */ /* 0x040fe40000000000 */
[----:B0-----:R-:W-:Y:S02]  /*2e60*/  @P6 IMAD R15, R12, 0x4, R3 ;  /* 0x000000040c0f6824 */ /* 0x001fe400078e0203 */
[----:B------:R-:W-:Y:S01]  /*2e70*/  @P6 IMAD.MOV.U32 R12, RZ, RZ, R17 ;  /* 0x000000ffff0c6224 */ /* 0x000fe200078e0011 */
[----:B--2---:R0:W-:Y:S01]  /*2e80*/  @P2 STL [R25], R14 ;  /* 0x0000000e19002387 */ /* 0x0041e20000100800 */
[----:B------:R-:W-:Y:S01]  /*2e90*/  ISETP.NE.AND P2, PT, R2, UR5, PT ;  /* 0x0000000502007c0c */ /* 0x000fe2000bf45270 */
[----:B------:R-:W-:-:S06]  /*2ea0*/  UIADD3 UR5, UPT, UPT, UR4, 0xc, URZ ;  /* 0x0000000c04057890 */ /* 0x000fcc000fffe0ff */
[----:B------:R-:W-:Y:S01]  /*2eb0*/  ISETP.NE.AND P1, PT, R2, UR5, PT ;  /* 0x0000000502007c0c */ /* 0x000fe2000bf25270 */
[----:B------:R-:W-:-:S05]  /*2ec0*/  UIADD3 UR5, UPT, UPT, UR4, 0xd, URZ ;  /* 0x0000000d04057890 */ /* 0x000fca000fffe0ff */
[C---:B------:R-:W-:Y:S01]  /*2ed0*/  @P2 IADD3 R17, PT, PT, R12.reuse, 0x1, RZ ;  /* 0x000000010c112810 */ /* 0x040fe20007ffe0ff */
[----:B0-----:R-:W-:Y:S01]  /*2ee0*/  @P2 IMAD R14, R12, 0x4, R3 ;  /* 0x000000040c0e2824 */ /* 0x001fe200078e0203 */
[----:B---3--:R0:W-:Y:S01]  /*2ef0*/  @P3 STL [R26], R13 ;  /* 0x0000000d1a003387 */ /* 0x0081e20000100800 */
[----:B------:R-:W-:Y:S02]  /*2f00*/  ISETP.NE.AND P3, PT, R2, UR5, PT ;  /* 0x0000000502007c0c */ /* 0x000fe4000bf65270 */
[----:B------:R-:W-:Y:S01]  /*2f10*/  @P2 IMAD.MOV.U32 R12, RZ, RZ, R17 ;  /* 0x000000ffff0c2224 */ /* 0x000fe200078e0011 */
[----:B------:R-:W-:Y:S01]  /*2f20*/  UIADD3 UR5, UPT, UPT, UR4, 0xe, URZ ;  /* 0x0000000e04057890 */ /* 0x000fe2000fffe0ff */
[----:B------:R-:W2:Y:S02]  /*2f30*/  @P2 LDG.E R25, desc[UR6][R4.64+0xc] ;  /* 0x00000c0604192981 */ /* 0x000ea4000c1e1900 */
[C---:B------:R-:W-:Y:S02]  /*2f40*/  @P1 VIADD R24, R12.reuse, 0x1 ;  /* 0x000000010c181836 */ /* 0x040fe40000000000 */
[----:B----4-:R1:W-:Y:S01]  /*2f50*/  @P4 STL [R28], R11 ;  /* 0x0000000b1c004387 */ /* 0x0103e20000100800 */
[----:B------:R-:W-:Y:S01]  /*2f60*/  @P1 IMAD R17, R12, 0x4, R3 ;  /* 0x000000040c111824 */ /* 0x000fe200078e0203 */
[----:B------:R-:W-:-:S02]  /*2f70*/  ISETP.NE.AND P4, PT, R2, UR5, PT ;  /* 0x0000000502007c0c */ /* 0x000fc4000bf85270 */
[----:B------:R-:W-:Y:S01]  /*2f80*/  @P1 MOV R12, R24 ;  /* 0x00000018000c1202 */ /* 0x000fe20000000f00 */
[----:B------:R-:W-:Y:S01]  /*2f90*/  UIADD3 UR5, UPT, UPT, UR4, 0xf, URZ ;  /* 0x0000000f04057890 */ /* 0x000fe2000fffe0ff */
[----:B0-----:R-:W3:Y:S03]  /*2fa0*/  @P3 LDG.E R26, desc[UR6][R4.64+0x14] ;  /* 0x00001406041a3981 */ /* 0x001ee6000c1e1900 */
[C---:B------:R-:W-:Y:S01]  /*2fb0*/  @P3 VIADD R24, R12.reuse, 0x1 ;  /* 0x000000010c183836 */ /* 0x040fe20000000000 */
[----:B-----5:R0:W-:Y:S01]  /*2fc0*/  @P5 STL [R27], R9 ;  /* 0x000000091b005387 */ /* 0x0201e20000100800 */
[----:B------:R-:W-:Y:S01]  /*2fd0*/  @P3 IMAD R13, R12, 0x4, R3 ;  /* 0x000000040c0d3824 */ /* 0x000fe200078e0203 */
[----:B------:R-:W-:Y:S01]  /*2fe0*/  ISETP.NE.AND P5, PT, R2, UR5, PT ;  /* 0x0000000502007c0c */ /* 0x000fe2000bfa5270 */
[----:B------:R-:W-:Y:S02]  /*2ff0*/  @P3 IMAD.MOV.U32 R12, RZ, RZ, R24 ;  /* 0x000000ffff0c3224 */ /* 0x000fe400078e0018 */
[----:B-1----:R-:W4:Y:S02]  /*3000*/  @P4 LDG.E R28, desc[UR6][R4.64+0x18] ;  /* 0x00001806041c4981 */ /* 0x002f24000c1e1900 */
[C---:B------:R-:W-:Y:S01]  /*3010*/  @P4 VIADD R24, R12.reuse, 0x1 ;  /* 0x000000010c184836 */ /* 0x040fe20000000000 */
[----:B------:R-:W-:-:S03]  /*3020*/  @P4 LEA R11, R12, R3, 0x2 ;  /* 0x000000030c0b4211 */ /* 0x000fc600078e10ff */
[----:B------:R-:W-:Y:S02]  /*3030*/  @P4 IMAD.MOV.U32 R12, RZ, RZ, R24 ;  /* 0x000000ffff0c4224 */ /* 0x000fe400078e0018 */
[----:B------:R-:W5:Y:S04]  /*3040*/  @P1 LDG.E R24, desc[UR6][R4.64+0x10] ;  /* 0x0000100604181981 */ /* 0x000f68000c1e1900 */
[----:B------:R-:W4:Y:S01]  /*3050*/  @P5 LDG.E R29, desc[UR6][R4.64+0x1c] ;  /* 0x00001c06041d5981 */ /* 0x000f22000c1e1900 */
[----:B0-----:R-:W-:Y:S01]  /*3060*/  @P5 IMAD R27, R12, 0x4, R3 ;  /* 0x000000040c1b5824 */ /* 0x001fe200078e0203 */
[----:B------:R-:W-:Y:S02]  /*3070*/  UIADD3 UR4, UPT, UPT, UR4, 0x10, URZ ;  /* 0x0000001004047890 */ /* 0x000fe4000fffe0ff */
[----:B------:R0:W-:Y:S01]  /*3080*/  @P6 STL [R15], R10 ;  /* 0x0000000a0f006387 */ /* 0x0001e20000100800 */
[----:B------:R-:W-:-:S02]  /*3090*/  VIADD R8, R8, 0x10 ;  /* 0x0000001008087836 */ /* 0x000fc40000000000 */
[----:B0-----:R-:W-:-:S05]  /*30a0*/  @P5 VIADD R10, R12, 0x1 ;  /* 0x000000010c0a5836 */ /* 0x001fca0000000000 */
[----:B------:R-:W-:Y:S01]  /*30b0*/  @P5 MOV R12, R10 ;  /* 0x0000000a000c5202 */ /* 0x000fe20000000f00 */
[----:B--2---:R0:W-:Y:S01]  /*30c0*/  @P2 STL [R14], R25 ;  /* 0x000000190e002387 */ /* 0x0041e20000100800 */
[----:B------:R-:W-:-:S03]  /*30d0*/  IADD3 R9, P2, PT, R4, 0x40, RZ ;  /* 0x0000004004097810 */ /* 0x000fc60007f5e0ff */
[----:B-----5:R0:W-:Y:S04]  /*30e0*/  @P1 STL [R17], R24 ;  /* 0x0000001811001387 */ /* 0x0201e80000100800 */
[----:B---3--:R0:W-:Y:S04]  /*30f0*/  @P3 STL [R13], R26 ;  /* 0x0000001a0d003387 */ /* 0x0081e80000100800 */
[----:B----4-:R0:W-:Y:S04]  /*3100*/  @P4 STL [R11], R28 ;  /* 0x0000001c0b004387 */ /* 0x0101e80000100800 */
[----:B------:R0:W-:Y:S01]  /*3110*/  @P5 STL [R27], R29 ;  /* 0x0000001d1b005387 */ /* 0x0001e20000100800 */
[----:B------:R-:W-:Y:S01]  /*3120*/  ISETP.NE.AND P1, PT, R7, UR4, PT ;  /* 0x0000000407007c0c */ /* 0x000fe2000bf25270 */
[----:B------:R-:W-:-:S12]  /*3130*/  IMAD.X R5, RZ, RZ, R5, P2 ;  /* 0x000000ffff057224 */ /* 0x000fd800010e0605 */
[----:B0-----:R-:W-:Y:S05]  /*3140*/  @P1 BRA `(.L_x_45) ;  /* 0xfffffff800281947 */ /* 0x001fea000383ffff */
.L_x_44:
[----:B------:R-:W-:Y:S05]  /*3150*/  @!P0 BRA `(.L_x_43) ;  /* 0x0000000c00548947 */ /* 0x000fea0003800000 */
[----:B------:R-:W-:Y:S02]  /*3160*/  ISETP.GE.U32.AND P1, PT, R19, 0x8, PT ;  /* 0x000000081300780c */ /* 0x000fe40003f26070 */
[----:B------:R-:W-:-:S04]  /*3170*/  LOP3.LUT R24, R6, 0x7, RZ, 0xc0, !PT ;  /* 0x0000000706187812 */ /* 0x000fc800078ec0ff */
[----:B------:R-:W-:-:S07]  /*3180*/  ISETP.NE.AND P0, PT, R24, RZ, PT ;  /* 0x000000ff1800720c */ /* 0x000fce0003f05270 */
[----:B------:R-:W-:Y:S06]  /*3190*/  @!P1 BRA `(.L_x_46) ;  /* 0x0000000000e49947 */ /* 0x000fec0003800000 */
[C---:B------:R-:W-:Y:S01]  /*31a0*/  VIADD R5, R7.reuse, 0x1 ;  /* 0x0000000107057836 */ /* 0x040fe20000000000 */
[----:B------:R-:W-:-:S04]  /*31b0*/  ISETP.NE.AND P6, PT, R7, R2, PT ;  /* 0x000000020700720c */ /* 0x000fc80003fc5270 */
[----:B------:R-:W-:Y:S01]  /*31c0*/  ISETP.NE.AND P1, PT, R5, R2, PT ;  /* 0x000000020500720c */ /* 0x000fe20003f25270 */
[----:B------:R-:W-:-:S08]  /*31d0*/  IMAD.WIDE.U32 R4, R7, 0x4, R20 ;  /* 0x0000000407047825 */ /* 0x000fd000078e0014 */
[----:B------:R-:W2:Y:S04]  /*31e0*/  @P6 LDG.E R14, desc[UR6][R4.64] ;  /* 0x00000006040e6981 */ /* 0x000ea8000c1e1900 */
[----:B------:R-:W3:Y:S01]  /*31f0*/  @P1 LDG.E R10, desc[UR6][R4.64+0x4] ;  /* 0x00000406040a1981 */ /* 0x000ee2000c1e1900 */
[----:B------:R-:W-:Y:S01]  /*3200*/  VIADD R9, R7, 0x2 ;  /* 0x0000000207097836 */ /* 0x000fe20000000000 */
[C---:B------:R-:W-:Y:S01]  /*3210*/  @P6 LEA R15, R12.reuse, R3, 0x2 ;  /* 0x000000030c0f6211 */ /* 0x040fe200078e10ff */
[----:B------:R-:W-:-:S03]  /*3220*/  @P6 VIADD R8, R12, 0x1 ;  /* 0x000000010c086836 */ /* 0x000fc60000000000 */
[-C--:B------:R-:W-:Y:S01]  /*3230*/  ISETP.NE.AND P2, PT, R9, R2.reuse, PT ;  /* 0x000000020900720c */ /* 0x080fe20003f45270 */
[----:B------:R-:W-:Y:S02]  /*3240*/  @P6 IMAD.MOV.U32 R12, RZ, RZ, R8 ;  /* 0x000000ffff0c6224 */ /* 0x000fe400078e0008 */
[----:B------:R-:W-:Y:S02]  /*3250*/  VIADD R9, R7, 0x3 ;  /* 0x0000000307097836 */ /* 0x000fe40000000000 */
[C---:B------:R-:W-:Y:S02]  /*3260*/  @P1 VIADD R8, R12.reuse, 0x1 ;  /* 0x000000010c081836 */ /* 0x040fe40000000000 */
[----:B------:R-:W-:Y:S01]  /*3270*/  @P1 IMAD R19, R12, 0x4, R3 ;  /* 0x000000040c131824 */ /* 0x000fe200078e0203 */
[----:B------:R-:W-:Y:S01]  /*3280*/  ISETP.NE.AND P3, PT, R9, R2, PT ;  /* 0x000000020900720c */ /* 0x000fe20003f65270 */
[----:B------:R-:W-:Y:S01]  /*3290*/  VIADD R9, R7, 0x4 ;  /* 0x0000000407097836 */ /* 0x000fe20000000000 */
[----:B------:R-:W-:-:S03]  /*32a0*/  @P1 MOV R12, R8 ;  /* 0x00000008000c1202 */ /* 0x000fc60000000f00 */
[----:B------:R-:W4:Y:S01]  /*32b0*/  @P2 LDG.E R17, desc[UR6][R4.64+0x8] ;  /* 0x0000080604112981 */ /* 0x000f22000c1e1900 */
[-C--:B------:R-:W-:Y:S01]  /*32c0*/  ISETP.NE.AND P4, PT, R9, R2.reuse, PT ;  /* 0x000000020900720c */ /* 0x080fe20003f85270 */
[C---:B------:R-:W-:Y:S01]  /*32d0*/  @P2 VIADD R11, R12.reuse, 0x1 ;  /* 0x000000010c0b2836 */ /* 0x040fe20000000000 */
[----:B------:R-:W-:Y:S01]  /*32e0*/  IADD3 R9, PT, PT, R7, 0x5, RZ ;  /* 0x0000000507097810 */ /* 0x000fe20007ffe0ff */
[----:B------:R-:W-:Y:S02]  /*32f0*/  @P2 IMAD R8, R12, 0x4, R3 ;  /* 0x000000040c082824 */ /* 0x000fe400078e0203 */
[----:B------:R-:W-:Y:S01]  /*3300*/  @P2 IMAD.MOV.U32 R12, RZ, RZ, R11 ;  /* 0x000000ffff0c2224 */ /* 0x000fe200078e000b */
[----:B------:R-:W-:Y:S01]  /*3310*/  ISETP.NE.AND P5, PT, R9, R2, PT ;  /* 0x000000020900720c */ /* 0x000fe20003fa5270 */
[----:B------:R-:W-:Y:S02]  /*3320*/  VIADD R11, R7, 0x6 ;  /* 0x00000006070b7836 */ /* 0x000fe40000000000 */
[----:B------:R-:W-:-:S02]  /*3330*/  @P3 VIADD R13, R12, 0x1 ;  /* 0x000000010c0d3836 */ /* 0x000fc40000000000 */
[----:B------:R-:W-:Y:S02]  /*3340*/  @P3 IMAD R9, R12, 0x4, R3 ;  /* 0x000000040c093824 */ /* 0x000fe400078e0203 */
[----:B------:R-:W-:Y:S01]  /*3350*/  @P3 IMAD.MOV.U32 R12, RZ, RZ, R13 ;  /* 0x000000ffff0c3224 */ /* 0x000fe200078e000d */
[----:B------:R-:W-:Y:S01]  /*3360*/  IADD3 R13, PT, PT, R7, 0x7, RZ ;  /* 0x00000007070d7810 */ /* 0x000fe20007ffe0ff */
[----:B------:R-:W5:Y:S02]  /*3370*/  @P4 LDG.E R26, desc[UR6][R4.64+0x10] ;  /* 0x00001006041a4981 */ /* 0x000f64000c1e1900 */
[----:B------:R-:W-:Y:S02]  /*3380*/  @P4 VIADD R25, R12, 0x1 ;  /* 0x000000010c194836 */ /* 0x000fe40000000000 */
[----:B--2---:R0:W-:Y:S01]  /*3390*/  @P6 STL [R15], R14 ;  /* 0x0000000e0f006387 */ /* 0x0041e20000100800 */
[----:B------:R-:W-:-:S03]  /*33a0*/  ISETP.NE.AND P6, PT, R11, R2, PT ;  /* 0x000000020b00720c */ /* 0x000fc60003fc5270 */
[----:B---3--:R1:W-:Y:S01]  /*33b0*/  @P1 STL [R19], R10 ;  /* 0x0000000a13001387 */ /* 0x0083e20000100800 */
[----:B------:R-:W-:-:S03]  /*33c0*/  ISETP.NE.AND P1, PT, R13, R2, PT ;  /* 0x000000020d00720c */ /* 0x000fc60003f25270 */
[----:B0-----:R-:W2:Y:S04]  /*33d0*/  @P3 LDG.E R14, desc[UR6][R4.64+0xc] ;  /* 0x00000c06040e3981 */ /* 0x001ea8000c1e1900 */
[----:B-1----:R-:W3:Y:S04]  /*33e0*/  @P5 LDG.E R10, desc[UR6][R4.64+0x14] ;  /* 0x00001406040a5981 */ /* 0x002ee8000c1e1900 */
[----:B------:R-:W3:Y:S04]  /*33f0*/  @P6 LDG.E R15, desc[UR6][R4.64+0x18] ;  /* 0x00001806040f6981 */ /* 0x000ee8000c1e1900 */
[----:B------:R0:W3:Y:S01]  /*3400*/  @P1 LDG.E R19, desc[UR6][R4.64+0x1c] ;  /* 0x00001c0604131981 */ /* 0x0000e2000c1e1900 */
[----:B------:R-:W-:-:S02]  /*3410*/  @P4 IMAD R11, R12, 0x4, R3 ;  /* 0x000000040c0b4824 */ /* 0x000fc400078e0203 */
[----:B------:R-:W-:-:S04]  /*3420*/  @P4 IMAD.MOV.U32 R12, RZ, RZ, R25 ;  /* 0x000000ffff0c4224 */ /* 0x000fc800078e0019 */
[C---:B------:R-:W-:Y:S01]  /*3430*/  @P5 VIADD R25, R12.reuse, 0x1 ;  /* 0x000000010c195836 */ /* 0x040fe20000000000 */
[----:B------:R-:W-:-:S03]  /*3440*/  @P5 LEA R13, R12, R3, 0x2 ;  /* 0x000000030c0d5211 */ /* 0x000fc600078e10ff */
[----:B------:R-:W-:-:S04]  /*3450*/  @P5 IMAD.MOV.U32 R12, RZ, RZ, R25 ;  /* 0x000000ffff0c5224 */ /* 0x000fc800078e0019 */
[C---:B------:R-:W-:Y:S02]  /*3460*/  @P6 VIADD R25, R12.reuse, 0x1 ;  /* 0x000000010c196836 */ /* 0x040fe40000000000 */
[----:B------:R-:W-:Y:S02]  /*3470*/  @P6 IMAD R28, R12, 0x4, R3 ;  /* 0x000000040c1c6824 */ /* 0x000fe400078e0203 */
[----:B------:R-:W-:Y:S01]  /*3480*/  @P6 IMAD.MOV.U32 R12, RZ, RZ, R25 ;  /* 0x000000ffff0c6224 */ /* 0x000fe200078e0019 */
[----:B----4-:R1:W-:Y:S04]  /*3490*/  @P2 STL [R8], R17 ;  /* 0x0000001108002387 */ /* 0x0103e80000100800 */
[C---:B------:R-:W-:Y:S01]  /*34a0*/  @P1 LEA R25, R12.reuse, R3, 0x2 ;  /* 0x000000030c191211 */ /* 0x040fe200078e10ff */
[----:B0-----:R-:W-:-:S02]  /*34b0*/  @P1 VIADD R4, R12, 0x1 ;  /* 0x000000010c041836 */ /* 0x001fc40000000000 */
[----:B------:R-:W-:Y:S02]  /*34c0*/  VIADD R7, R7, 0x8 ;  /* 0x0000000807077836 */ /* 0x000fe40000000000 */
[----:B------:R-:W-:Y:S01]  /*34d0*/  @P1 IMAD.MOV.U32 R12, RZ, RZ, R4 ;  /* 0x000000ffff0c1224 */ /* 0x000fe200078e0004 */
[----:B--2---:R1:W-:Y:S04]  /*34e0*/  @P3 STL [R9], R14 ;  /* 0x0000000e09003387 */ /* 0x0043e80000100800 */
[----:B-----5:R1:W-:Y:S04]  /*34f0*/  @P4 STL [R11], R26 ;  /* 0x0000001a0b004387 */ /* 0x0203e80000100800 */
[----:B---3--:R1:W-:Y:S04]  /*3500*/  @P5 STL [R13], R10 ;  /* 0x0000000a0d005387 */ /* 0x0083e80000100800 */
[----:B------:R1:W-:Y:S04]  /*3510*/  @P6 STL [R28], R15 ;  /* 0x0000000f1c006387 */ /* 0x0003e80000100800 */
[----:B------:R1:W-:Y:S02]  /*3520*/  @P1 STL [R25], R19 ;  /* 0x0000001319001387 */ /* 0x0003e40000100800 */
.L_x_46:
[----:B------:R-:W-:Y:S05]  /*3530*/  @!P0 BRA `(.L_x_43) ;  /* 0x00000008005c8947 */ /* 0x000fea0003800000 */
[----:B------:R-:W-:Y:S02]  /*3540*/  ISETP.GE.U32.AND P0, PT, R24, 0x4, PT ;  /* 0x000000041800780c */ /* 0x000fe40003f06070 */
[----:B------:R-:W-:-:S04]  /*3550*/  LOP3.LUT R4, R6, 0x3, RZ, 0xc0, !PT ;  /* 0x0000000306047812 */ /* 0x000fc800078ec0ff */
[----:B------:R-:W-:-:S07]  /*3560*/  ISETP.NE.AND P1, PT, R4, RZ, PT ;  /* 0x000000ff0400720c */ /* 0x000fce0003f25270 */
[----:B------:R-:W-:Y:S06]  /*3570*/  @!P0 BRA `(.L_x_47) ;  /* 0x0000000000748947 */ /* 0x000fec0003800000 */
[C---:B------:R-:W-:Y:S01]  /*3580*/  VIADD R5, R7.reuse, 0x1 ;  /* 0x0000000107057836 */ /* 0x040fe20000000000 */
[C---:B-1----:R-:W-:Y:S01]  /*3590*/  IADD3 R9, PT, PT, R7.reuse, 0x2, RZ ;  /* 0x0000000207097810 */ /* 0x042fe20007ffe0ff */
[C---:B------:R-:W-:Y:S01]  /*35a0*/  VIADD R11, R7.reuse, 0x3 ;  /* 0x00000003070b7836 */ /* 0x040fe20000000000 */
[CC--:B------:R-:W-:Y:S01]  /*35b0*/  ISETP.NE.AND P0, PT, R7.reuse, R2.reuse, PT ;  /* 0x000000020700720c */ /* 0x0c0fe20003f05270 */
[----:B------:R-:W-:Y:S01]  /*35c0*/  IMAD.WIDE.U32 R20, R7, 0x4, R20 ;  /* 0x0000000407147825 */ /* 0x000fe200078e0014 */
[-C--:B------:R-:W-:Y:S02]  /*35d0*/  ISETP.NE.AND P2, PT, R5, R2.reuse, PT ;  /* 0x000000020500720c */ /* 0x080fe40003f45270 */
[-C--:B------:R-:W-:Y:S02]  /*35e0*/  ISETP.NE.AND P3, PT, R9, R2.reuse, PT ;  /* 0x000000020900720c */ /* 0x080fe40003f65270 */
[----:B------:R-:W-:-:S07]  /*35f0*/  ISETP.NE.AND P4, PT, R11, R2, PT ;  /* 0x000000020b00720c */ /* 0x000fce0003f85270 */
[----:B------:R-:W2:Y:S04]  /*3600*/  @P0 LDG.E R5, desc[UR6][R20.64] ;  /* 0x0000000614050981 */ /* 0x000ea8000c1e1900 */
[----:B------:R-:W3:Y:S04]  /*3610*/  @P2 LDG.E R6, desc[UR6][R20.64+0x4] ;  /* 0x0000040614062981 */ /* 0x000ee8000c1e1900 */
[----:B------:R-:W4:Y:S04]  /*3620*/  @P3 LDG.E R8, desc[UR6][R20.64+0x8] ;  /* 0x0000080614083981 */ /* 0x000f28000c1e1900 */
[----:B------:R-:W5:Y:S01]  /*3630*/  @P4 LDG.E R9, desc[UR6][R20.64+0xc] ;  /* 0x00000c0614094981 */ /* 0x000f62000c1e1900 */
[----:B------:R-:W-:-:S02]  /*3640*/  @P0 VIADD R10, R12, 0x1 ;  /* 0x000000010c0a0836 */ /* 0x000fc40000000000 */
[--C-:B------:R-:W-:Y:S02]  /*3650*/  @P0 IMAD R14, R12, 0x4, R3.reuse ;  /* 0x000000040c0e0824 */ /* 0x100fe400078e0203 */
[----:B------:R-:W-:Y:S02]  /*3660*/  @P0 IMAD.MOV.U32 R12, RZ, RZ, R10 ;  /* 0x000000ffff0c0224 */ /* 0x000fe400078e000a */
[----:B------:R-:W-:Y:S02]  /*3670*/  VIADD R7, R7, 0x4 ;  /* 0x0000000407077836 */ /* 0x000fe40000000000 */
[C---:B------:R-:W-:Y:S01]  /*3680*/  @P2 IMAD R11, R12.reuse, 0x4, R3 ;  /* 0x000000040c0b2824 */ /* 0x040fe200078e0203 */
[----:B------:R-:W-:-:S05]  /*3690*/  @P2 IADD3 R10, PT, PT, R12, 0x1, RZ ;  /* 0x000000010c0a2810 */ /* 0x000fca0007ffe0ff */
[----:B------:R-:W-:-:S04]  /*36a0*/  @P2 IMAD.MOV.U32 R12, RZ, RZ, R10 ;  /* 0x000000ffff0c2224 */ /* 0x000fc800078e000a */
[C---:B------:R-:W-:Y:S02]  /*36b0*/  @P3 VIADD R10, R12.reuse, 0x1 ;  /* 0x000000010c0a3836 */ /* 0x040fe40000000000 */
[----:B------:R-:W-:-:S03]  /*36c0*/  @P3 IMAD R13, R12, 0x4, R3 ;  /* 0x000000040c0d3824 */ /* 0x000fc600078e0203 */
[----:B------:R-:W-:-:S05]  /*36d0*/  @P3 MOV R12, R10 ;  /* 0x0000000a000c3202 */ /* 0x000fca0000000f00 */
[C---:B------:R-:W-:Y:S02]  /*36e0*/  @P4 IMAD R24, R12.reuse, 0x4, R3 ;  /* 0x000000040c184824 */ /* 0x040fe400078e0203 */
[----:B------:R-:W-:-:S04]  /*36f0*/  @P4 VIADD R10, R12, 0x1 ;  /* 0x000000010c0a4836 */ /* 0x000fc80000000000 */
[----:B------:R-:W-:Y:S01]  /*3700*/  @P4 IMAD.MOV.U32 R12, RZ, RZ, R10 ;  /* 0x000000ffff0c4224 */ /* 0x000fe200078e000a */
[----:B--2---:R0:W-:Y:S04]  /*3710*/  @P0 STL [R14], R5 ;  /* 0x000000050e000387 */ /* 0x0041e80000100800 */
[----:B---3--:R0:W-:Y:S04]  /*3720*/  @P2 STL [R11], R6 ;  /* 0x000000060b002387 */ /* 0x0081e80000100800 */
[----:B----4-:R0:W-:Y:S04]  /*3730*/  @P3 STL [R13], R8 ;  /* 0x000000080d003387 */ /* 0x0101e80000100800 */
[----:B-----5:R0:W-:Y:S02]  /*3740*/  @P4 STL [R24], R9 ;  /* 0x0000000918004387 */ /* 0x0201e40000100800 */
.L_x_47:
[----:B------:R-:W-:Y:S05]  /*3750*/  @!P1 BRA `(.L_x_43) ;  /* 0x0000000400d49947 */ /* 0x000fea0003800000 */
[----:B------:R-:W2:Y:S01]  /*3760*/  LDCU.64 UR4, c[0x0][0x398] ;  /* 0x00007300ff0477ac */ /* 0x000ea20008000a00 */
[----:B01----:R-:W-:Y:S01]  /*3770*/  IMAD.WIDE.U32 R8, R7, 0x4, RZ ;  /* 0x0000000407087825 */ /* 0x003fe200078e00ff */
[----:B------:R-:W-:-:S03]  /*3780*/  IADD3 R6, PT, PT, -R4, RZ, RZ ;  /* 0x000000ff04067210 */ /* 0x000fc60007ffe1ff */
[----:B------:R-:W-:Y:S02]  /*3790*/  IMAD.IADD R7, R7, 0x1, -R2 ;  /* 0x0000000107077824 */ /* 0x000fe400078e0a02 */
[----:B------:R-:W-:-:S03]  /*37a0*/  IMAD.WIDE R8, R16, 0x4, R8 ;  /* 0x0000000410087825 */ /* 0x000fc600078e0208 */
[----:B--2---:R-:W-:-:S04]  /*37b0*/  IADD3 R8, P0, PT, R8, UR4, RZ ;  /* 0x0000000408087c10 */ /* 0x004fc8000ff1e0ff */
[----:B------:R-:W-:-:S09]  /*37c0*/  IADD3.X R9, PT, PT, R9, UR5, RZ, P0, !PT ;  /* 0x0000000509097c10 */ /* 0x000fd200087fe4ff */
.L_x_48:
[----:B------:R-:W-:-:S13]  /*37d0*/  ISETP.NE.AND P0, PT, R7, RZ, PT ;  /* 0x000000ff0700720c */ /* 0x000fda0003f05270 */
[----:B0-----:R-:W-:Y:S02]  /*37e0*/  @P0 IMAD.MOV.U32 R4, RZ, RZ, R8 ;  /* 0x000000ffff040224 */ /* 0x001fe400078e0008 */
[----:B------:R-:W-:-:S05]  /*37f0*/  @P0 IMAD.MOV.U32 R5, RZ, RZ, R9 ;  /* 0x000000ffff050224 */ /* 0x000fca00078e0009 */
[----:B------:R-:W2:Y:S01]  /*3800*/  @P0 LDG.E R4, desc[UR6][R4.64] ;  /* 0x0000000604040981 */ /* 0x000ea2000c1e1900 */
[----:B------:R-:W-:Y:S01]  /*3810*/  @P0 LEA R11, R12, R3, 0x2 ;  /* 0x000000030c0b0211 */ /* 0x000fe200078e10ff */
[----:B------:R-:W-:Y:S01]  /*3820*/  VIADD R6, R6, 0x1 ;  /* 0x0000000106067836 */ /* 0x000fe20000000000 */
[----:B------:R-:W-:Y:S01]  /*3830*/  IADD3 R8, P1, PT, R8, 0x4, RZ ;  /* 0x0000000408087810 */ /* 0x000fe20007f3e0ff */
[----:B------:R-:W-:Y:S01]  /*3840*/  @P0 VIADD R10, R12, 0x1 ;  /* 0x000000010c0a0836 */ /* 0x000fe20000000000 */
[----:B------:R-:W-:Y:S02]  /*3850*/  IADD3 R7, PT, PT, R7, 0x1, RZ ;  /* 0x0000000107077810 */ /* 0x000fe40007ffe0ff */
[----:B------:R-:W-:Y:S01]  /*3860*/  ISETP.NE.AND P2, PT, R6, RZ, PT ;  /* 0x000000ff0600720c */ /* 0x000fe20003f45270 */
[----:B------:R-:W-:Y:S02]  /*3870*/  @P0 IMAD.MOV.U32 R12, RZ, RZ, R10 ;  /* 0x000000ffff0c0224 */ /* 0x000fe400078e000a */
[----:B------:R-:W-:Y:S01]  /*3880*/  IMAD.X R9, RZ, RZ, R9, P1 ;  /* 0x000000ffff097224 */ /* 0x000fe200008e0609 */
[----:B--2---:R0:W-:Y:S09]  /*3890*/  @P0 STL [R11], R4 ;  /* 0x000000040b000387 */ /* 0x0041f20000100800 */
[----:B------:R-:W-:Y:S05]  /*38a0*/  @P2 BRA `(.L_x_48) ;  /* 0xfffffffc00c82947 */ /* 0x000fea000383ffff */
[----:B------:R-:W-:Y:S05]  /*38b0*/  BRA `(.L_x_43) ;  /* 0x00000004007c7947 */ /* 0x000fea0003800000 */
.L_x_42:
[----:B------:R-:W-:Y:S01]  /*38c0*/  ISETP.GE.AND P0, PT, R6, 0x1, PT ;  /* 0x000000010600780c */ /* 0x000fe20003f06270 */
[----:B-1--4-:R-:W-:-:S12]  /*38d0*/  IMAD.MOV.U32 R12, RZ, RZ, RZ ;  /* 0x000000ffff0c7224 */ /* 0x012fd800078e00ff */
[----:B------:R-:W-:Y:S05]  /*38e0*/  @!P0 BRA `(.L_x_43) ;  /* 0x0000000400708947 */ /* 0x000fea0003800000 */
[C---:B------:R-:W-:Y:S01]  /*38f0*/  ISETP.GE.U32.AND P0, PT, R6.reuse, 0x10, PT ;  /* 0x000000100600780c */ /* 0x040fe20003f06070 */
[----:B0-2---:R-:W-:Y:S01]  /*3900*/  IMAD.MOV.U32 R4, RZ, RZ, RZ ;  /* 0x000000ffff047224 */ /* 0x005fe200078e00ff */
[----:B------:R-:W-:-:S04]  /*3910*/  LOP3.LUT R5, R6, 0xf, RZ, 0xc0, !PT ;  /* 0x0000000f06057812 */ /* 0x000fc800078ec0ff */
[----:B------:R-:W-:-:S07]  /*3920*/  ISETP.NE.AND P2, PT, R5, RZ, PT ;  /* 0x000000ff0500720c */ /* 0x000fce0003f45270 */
[----:B------:R-:W-:Y:S06]  /*3930*/  @!P0 BRA `(.L_x_49) ;  /* 0x00000000008c8947 */ /* 0x000fec0003800000 */
[----:B------:R-:W0:Y:S01]  /*3940*/  LDC.64 R20, c[0x0][0x398] ;  /* 0x0000e600ff147b82 */ /* 0x000e220000000a00 */
[----:B------:R-:W-:Y:S02]  /*3950*/  LOP3.LUT R4, R6, 0x7ffffff0, RZ, 0xc0, !PT ;  /* 0x7ffffff006047812 */ /* 0x000fe400078ec0ff */
[----:B------:R-:W-:-:S03]  /*3960*/  IADD3 R7, PT, PT, R1, 0x420, RZ ;  /* 0x0000042001077810 */ /* 0x000fc60007ffe0ff */
[----:B------:R-:W-:Y:S02]  /*3970*/  IMAD.MOV R17, RZ, RZ, -R4 ;  /* 0x000000ffff117224 */ /* 0x000fe400078e0a04 */
[----:B0-----:R-:W-:-:S03]  /*3980*/  IMAD.WIDE R20, R16, 0x4, R20 ;  /* 0x0000000410147825 */ /* 0x001fc600078e0214 */
[----:B------:R-:W-:-:S05]  /*3990*/  IADD3 R19, P0, PT, R20, 0x20, RZ ;  /* 0x0000002014137810 */ /* 0x000fca0007f1e0ff */
[----:B------:R-:W-:-:S08]  /*39a0*/  IMAD.X R26, RZ, RZ, R21, P0 ;  /* 0x000000ffff1a7224 */ /* 0x000fd000000e0615 */
.L_x_50:
[----:B------:R-:W-:Y:S01]  /*39b0*/  IMAD.MOV.U32 R24, RZ, RZ, R19 ;  /* 0x000000ffff187224 */ /* 0x000fe200078e0013 */
[----:B------:R-:W-:-:S05]  /*39c0*/  MOV R25, R26 ;  /* 0x0000001a00197202 */ /* 0x000fca0000000f00 */
        /* <DEDUP_REMOVED lines=9> */
[----:B--2---:R0:W-:Y:S04]  /*3a60*/  STL.128 [R7+-0x20], R12 ;  /* 0xffffe00c07007387 */ /* 0x0041e80000100c00 */
[----:B---3--:R1:W-:Y:S04]  /*3a70*/  STL.128 [R7+-0x10], R8 ;  /* 0xfffff00807007387 */ /* 0x0083e80000100c00 */
[----:B0-----:R-:W2:Y:S04]  /*3a80*/  LDG.E R12, desc[UR6][R24.64] ;  /* 0x00000006180c7981 */ /* 0x001ea8000c1e1900 */
[----:B------:R-:W2:Y:S04]  /*3a90*/  LDG.E R13, desc[UR6][R24.64+0x4] ;  /* 0x00000406180d7981 */ /* 0x000ea8000c1e1900 */
[----:B------:R-:W2:Y:S04]  /*3aa0*/  LDG.E R14, desc[UR6][R24.64+0x8] ;  /* 0x00000806180e7981 */ /* 0x000ea8000c1e1900 */
[----:B------:R-:W2:Y:S04]  /*3ab0*/  LDG.E R15, desc[UR6][R24.64+0xc] ;  /* 0x00000c06180f7981 */ /* 0x000ea8000c1e1900 */
[----:B-1----:R-:W3:Y:S04]  /*3ac0*/  LDG.E R8, desc[UR6][R24.64+0x10] ;  /* 0x0000100618087981 */ /* 0x002ee8000c1e1900 */
[----:B------:R-:W3:Y:S04]  /*3ad0*/  LDG.E R9, desc[UR6][R24.64+0x14] ;  /* 0x0000140618097981 */ /* 0x000ee8000c1e1900 */
[----:B------:R-:W3:Y:S04]  /*3ae0*/  LDG.E R10, desc[UR6][R24.64+0x18] ;  /* 0x00001806180a7981 */ /* 0x000ee8000c1e1900 */
[----:B------:R-:W3:Y:S01]  /*3af0*/  LDG.E R11, desc[UR6][R24.64+0x1c] ;  /* 0x00001c06180b7981 */ /* 0x000ee2000c1e1900 */
[----:B------:R-:W-:-:S02]  /*3b00*/  ISETP.NE.AND P0, PT, R17, RZ, PT ;  /* 0x000000ff1100720c */ /* 0x000fc40003f05270 */
[----:B------:R-:W-:-:S05]  /*3b10*/  IADD3 R19, P1, PT, R24, 0x40, RZ ;  /* 0x0000004018137810 */ /* 0x000fca0007f3e0ff */
[----:B------:R-:W-:Y:S01]  /*3b20*/  IMAD.X R26, RZ, RZ, R25, P1 ;  /* 0x000000ffff1a7224 */ /* 0x000fe200008e0619 */
[----:B--2---:R-:W-:Y:S04]  /*3b30*/  STL.128 [R7], R12 ;  /* 0x0000000c07007387 */ /* 0x004fe80000100c00 */
[----:B---3--:R0:W-:Y:S02]  /*3b40*/  STL.128 [R7+0x10], R8 ;  /* 0x0000100807007387 */ /* 0x0081e40000100c00 */
[----:B0-----:R-:W-:Y:S01]  /*3b50*/  VIADD R7, R7, 0x40 ;  /* 0x0000004007077836 */ /* 0x001fe20000000000 */
[----:B------:R-:W-:Y:S06]  /*3b60*/  @P0 BRA `(.L_x_50) ;  /* 0xfffffffc00900947 */ /* 0x000fec000383ffff */
.L_x_49:
[----:B------:R-:W-:Y:S01]  /*3b70*/  MOV R12, R6 ;  /* 0x00000006000c7202 */ /* 0x000fe20000000f00 */
[----:B------:R-:W-:Y:S06]  /*3b80*/  @!P2 BRA `(.L_x_43) ;  /* 0x0000000000c8a947 */ /* 0x000fec0003800000 */
[----:B------:R-:W-:Y:S02]  /*3b90*/  ISETP.GE.U32.AND P0, PT, R5, 0x8, PT ;  /* 0x000000080500780c */ /* 0x000fe40003f06070 */
[----:B------:R-:W-:-:S04]  /*3ba0*/  LOP3.LUT R7, R6, 0x7, RZ, 0xc0, !PT ;  /* 0x0000000706077812 */ /* 0x000fc800078ec0ff */
[----:B------:R-:W-:-:S07]  /*3bb0*/  ISETP.NE.AND P1, PT, R7, RZ, PT ;  /* 0x000000ff0700720c */ /* 0x000fce0003f25270 */
[----:B------:R-:W-:Y:S06]  /*3bc0*/  @!P0 BRA `(.L_x_51) ;  /* 0x0000000000348947 */ /* 0x000fec0003800000 */
[----:B------:R-:W-:-:S05]  /*3bd0*/  IMAD.WIDE.U32 R24, R4, 0x4, R20 ;  /* 0x0000000404187825 */ /* 0x000fca00078e0014 */
        /* <DEDUP_REMOVED lines=8> */
[----:B------:R-:W-:-:S02]  /*3c60*/  IMAD R5, R4, 0x4, R1 ;  /* 0x0000000404057824 */ /* 0x000fc400078e0201 */
[----:B------:R-:W-:-:S03]  /*3c70*/  VIADD R4, R4, 0x8 ;  /* 0x0000000804047836 */ /* 0x000fc60000000000 */
[----:B--2---:R0:W-:Y:S04]  /*3c80*/  STL.128 [R5+0x400], R8 ;  /* 0x0004000805007387 */ /* 0x0041e80000100c00 */
[----:B---3--:R0:W-:Y:S02]  /*3c90*/  STL.128 [R5+0x410], R12 ;  /* 0x0004100c05007387 */ /* 0x0081e40000100c00 */
.L_x_51:
[----:B0-----:R-:W-:Y:S01]  /*3ca0*/  IMAD.MOV.U32 R12, RZ, RZ, R6 ;  /* 0x000000ffff0c7224 */ /* 0x001fe200078e0006 */
[----:B------:R-:W-:Y:S06]  /*3cb0*/  @!P1 BRA `(.L_x_43) ;  /* 0x00000000007c9947 */ /* 0x000fec0003800000 */
[----:B------:R-:W-:-:S13]  /*3cc0*/  ISETP.GE.U32.AND P0, PT, R7, 0x4, PT ;  /* 0x000000040700780c */ /* 0x000fda0003f06070 */
[----:B------:R-:W-:-:S05]  /*3cd0*/  @P0 IMAD.WIDE.U32 R20, R4, 0x4, R20 ;  /* 0x0000000404140825 */ /* 0x000fca00078e0014 */
[----:B------:R-:W2:Y:S04]  /*3ce0*/  @P0 LDG.E R8, desc[UR6][R20.64] ;  /* 0x0000000614080981 */ /* 0x000ea8000c1e1900 */
[----:B------:R-:W2:Y:S04]  /*3cf0*/  @P0 LDG.E R9, desc[UR6][R20.64+0x4] ;  /* 0x0000040614090981 */ /* 0x000ea8000c1e1900 */
[----:B------:R-:W2:Y:S04]  /*3d00*/  @P0 LDG.E R10, desc[UR6][R20.64+0x8] ;  /* 0x00000806140a0981 */ /* 0x000ea8000c1e1900 */
[----:B------:R-:W2:Y:S01]  /*3d10*/  @P0 LDG.E R11, desc[UR6][R20.64+0xc] ;  /* 0x00000c06140b0981 */ /* 0x000ea2000c1e1900 */
[----:B------:R-:W-:Y:S01]  /*3d20*/  @P0 LEA R5, R4, R1, 0x2 ;  /* 0x0000000104050211 */ /* 0x000fe200078e10ff */
[----:B------:R-:W-:Y:S01]  /*3d30*/  IMAD.MOV.U32 R12, RZ, RZ, R6 ;  /* 0x000000ffff0c7224 */ /* 0x000fe200078e0006 */
[----:B------:R-:W-:Y:S01]  /*3d40*/  LOP3.LUT R7, R6, 0x3, RZ, 0xc0, !PT ;  /* 0x0000000306077812 */ /* 0x000fe200078ec0ff */
[----:B------:R-:W-:-:S03]  /*3d50*/  @P0 VIADD R4, R4, 0x4 ;  /* 0x0000000404040836 */ /* 0x000fc60000000000 */
[----:B------:R-:W-:Y:S01]  /*3d60*/  ISETP.NE.AND P1, PT, R7, RZ, PT ;  /* 0x000000ff0700720c */ /* 0x000fe20003f25270 */
[----:B--2---:R3:W-:-:S12]  /*3d70*/  @P0 STL.128 [R5+0x400], R8 ;  /* 0x0004000805000387 */ /* 0x0047d80000100c00 */
[----:B------:R-:W-:Y:S05]  /*3d80*/  @!P1 BRA `(.L_x_43) ;  /* 0x0000000000489947 */ /* 0x000fea0003800000 */
[----:B------:R-:W0:Y:S01]  /*3d90*/  LDCU.64 UR4, c[0x0][0x398] ;  /* 0x00007300ff0477ac */ /* 0x000e220008000a00 */
[----:B---3--:R-:W-:-:S04]  /*3da0*/  IMAD.WIDE.U32 R4, R4, 0x4, RZ ;  /* 0x0000000404047825 */ /* 0x008fc800078e00ff */
[----:B------:R-:W-:Y:S01]  /*3db0*/  IMAD.MOV R7, RZ, RZ, -R7 ;  /* 0x000000ffff077224 */ /* 0x000fe200078e0a07 */
[----:B------:R-:W-:Y:S01]  /*3dc0*/  IADD3 R11, PT, PT, R4, R3, RZ ;  /* 0x00000003040b7210 */ /* 0x000fe20007ffe0ff */
[----:B------:R-:W-:-:S03]  /*3dd0*/  IMAD.WIDE R16, R16, 0x4, R4 ;  /* 0x0000000410107825 */ /* 0x000fc600078e0204 */
[----:B0-----:R-:W-:-:S04]  /*3de0*/  IADD3 R8, P0, PT, R16, UR4, RZ ;  /* 0x0000000410087c10 */ /* 0x001fc8000ff1e0ff */
[----:B------:R-:W-:-:S09]  /*3df0*/  IADD3.X R9, PT, PT, R17, UR5, RZ, P0, !PT ;  /* 0x0000000511097c10 */ /* 0x000fd200087fe4ff */
.L_x_52:
        /* <DEDUP_REMOVED lines=10> */
[----:B------:R-:W-:-:S07]  /*3ea0*/  IMAD.MOV.U32 R12, RZ, RZ, R6 ;  /* 0x000000ffff0c7224 */ /* 0x000fce00078e0006 */
.L_x_43:
[----:B------:R-:W-:Y:S05]  /*3eb0*/  BSYNC.RECONVERGENT B0 ;  /* 0x0000000000007941 */ /* 0x000fea0003800200 */
.L_x_41:
[----:B------:R-:W-:Y:S01]  /*3ec0*/  ISETP.GE.U32.AND P0, PT, R18, 0x10000, PT ;  /* 0x000100001200780c */ /* 0x000fe20003f06070 */
[----:B------:R-:W-:Y:S01]  /*3ed0*/  BSSY.RECONVERGENT B0, `(.L_x_53) ;  /* 0x0000072000007945 */ /* 0x000fe20003800200 */
[----:B0-23--:R-:W-:-:S11]  /*3ee0*/  IMAD.MOV.U32 R5, RZ, RZ, R12 ;  /* 0x000000ffff057224 */ /* 0x00dfd600078e000c */
[----:B------:R-:W-:Y:S05]  /*3ef0*/  @!P0 BRA `(.L_x_54) ;  /* 0x0000000400bc8947 */ /* 0x000fea0003800000 */
[----:B------:R-:W-:-:S04]  /*3f00*/  SHF.R.U32.HI R5, RZ, 0x10, R18 ;  /* 0x00000010ff057819 */ /* 0x000fc80000011612 */
[----:B------:R-:W-:Y:S02]  /*3f10*/  ISETP.GE.U32.AND P0, PT, R2, R5, PT ;  /* 0x000000050200720c */ /* 0x000fe40003f06070 */
[----:B------:R-:W-:-:S11]  /*3f20*/  IADD3 R2, PT, PT, R5, -0x1, RZ ;  /* 0xffffffff05027810 */ /* 0x000fd60007ffe0ff */
[----:B------:R-:W-:Y:S02]  /*3f30*/  @P0 IMAD.MOV R2, RZ, RZ, R5 ;  /* 0x000000ffff020224 */ /* 0x000fe400078e0205 */
[----:B------:R-:W-:-:S03]  /*3f40*/  IMAD.MOV.U32 R5, RZ, RZ, R12 ;  /* 0x000000ffff057224 */ /* 0x000fc600078e000c */
[----:B------:R-:W-:-:S13]  /*3f50*/  ISETP.GE.AND P0, PT, R2, R12, PT ;  /* 0x0000000c0200720c */ /* 0x000fda0003f06270 */
[----:B------:R-:W-:Y:S05]  /*3f60*/  @P0 BRA `(.L_x_54) ;  /* 0x0000000400a00947 */ /* 0x000fea0003800000 */
[----:B------:R-:W-:-:S05]  /*3f70*/  VIADD R5, R12, 0xffffffff ;  /* 0xffffffff0c057836 */ /* 0x000fca0000000000 */
[----:B------:R-:W-:-:S13]  /*3f80*/  ISETP.GE.U32.AND P0, PT, R2, R5, PT ;  /* 0x000000050200720c */ /* 0x000fda0003f06070 */
[----:B------:R-:W-:Y:S05]  /*3f90*/  @P0 BRA `(.L_x_54) ;  /* 0x0000000400940947 */ /* 0x000fea0003800000 */
[----:B------:R-:W-:Y:S01]  /*3fa0*/  IADD3 R6, PT, PT, R12, -0x2, -R2 ;  /* 0xfffffffe0c067810 */ /* 0x000fe20007ffe802 */
[----:B------:R-:W-:Y:S01]  /*3fb0*/  BSSY.RECONVERGENT B1, `(.L_x_55) ;  /* 0x000002f000017945 */ /* 0x000fe20003800200 */
[----:B------:R-:W-:Y:S02]  /*3fc0*/  LOP3.LUT R7, RZ, R2, RZ, 0x33, !PT ;  /* 0x00000002ff077212 */ /* 0x000fe400078e33ff */
[----:B------:R-:W-:Y:S02]  /*3fd0*/  ISETP.GE.U32.AND P0, PT, R6, 0xf, PT ;  /* 0x0000000f0600780c */ /* 0x000fe40003f06070 */
[----:B------:R-:W-:-:S04]  /*3fe0*/  IADD3 R4, PT, PT, R7, R12, RZ ;  /* 0x0000000c07047210 */ /* 0x000fc80007ffe0ff */
[----:B-1----:R-:W-:-:S04]  /*3ff0*/  LOP3.LUT R25, R4, 0xf, RZ, 0xc0, !PT ;  /* 0x0000000f04197812 */ /* 0x002fc800078ec0ff */
[----:B------:R-:W-:-:S03]  /*4000*/  ISETP.NE.AND P1, PT, R25, RZ, PT ;  /* 0x000000ff1900720c */ /* 0x000fc60003f25270 */
[----:B------:R-:W-:Y:S10]  /*4010*/  @!P0 BRA `(.L_x_56) ;  /* 0x0000000000a08947 */ /* 0x000ff40003800000 */
[----:B------:R-:W-:Y:S01]  /*4020*/  LOP3.LUT R6, R4, 0xfffffff0, RZ, 0xc0, !PT ;  /* 0xfffffff004067812 */ /* 0x000fe200078ec0ff */
[----:B------:R-:W-:-:S04]  /*4030*/  VIADD R21, R1, 0x420 ;  /* 0x0000042001157836 */ /* 0x000fc80000000000 */
[----:B------:R-:W-:-:S07]  /*4040*/  IMAD.MOV R6, RZ, RZ, -R6 ;  /* 0x000000ffff067224 */ /* 0x000fce00078e0a06 */
.L_x_57:
[----:B0-----:R-:W-:-:S05]  /*4050*/  IMAD R7, R2, 0x4, R21 ;  /* 0x0000000402077824 */ /* 0x001fca00078e0215 */
[----:B------:R-:W2:Y:S04]  /*4060*/  LDL R8, [R7+-0x1c] ;  /* 0xffffe40007087983 */ /* 0x000ea80000100800 */
[----:B------:R-:W3:Y:S04]  /*4070*/  LDL R10, [R7+-0x18] ;  /* 0xffffe800070a7983 */ /* 0x000ee80000100800 */
[----:B------:R-:W4:Y:S04]  /*4080*/  LDL R12, [R7+-0x14] ;  /* 0xffffec00070c7983 */ /* 0x000f280000100800 */
[----:B------:R-:W5:Y:S04]  /*4090*/  LDL R14, [R7+-0x10] ;  /* 0xfffff000070e7983 */ /* 0x000f680000100800 */
[----:B------:R-:W5:Y:S04]  /*40a0*/  LDL R16, [R7+-0xc] ;  /* 0xfffff40007107983 */ /* 0x000f680000100800 */
[----:B------:R-:W5:Y:S04]  /*40b0*/  LDL R18, [R7+-0x8] ;  /* 0xfffff80007127983 */ /* 0x000f680000100800 */
[----:B------:R-:W5:Y:S04]  /*40c0*/  LDL R20, [R7+-0x4] ;  /* 0xfffffc0007147983 */ /* 0x000f680000100800 */
[----:B------:R-:W5:Y:S04]  /*40d0*/  LDL R24, [R7] ;  /* 0x0000000007187983 */ /* 0x000f680000100800 */
[----:B------:R-:W5:Y:S04]  /*40e0*/  LDL R26, [R7+0x4] ;  /* 0x00000400071a7983 */ /* 0x000f680000100800 */
[----:B------:R-:W5:Y:S04]  /*40f0*/  LDL R28, [R7+0x8] ;  /* 0x00000800071c7983 */ /* 0x000f680000100800 */
[----:B------:R-:W5:Y:S04]  /*4100*/  LDL R9, [R7+0xc] ;  /* 0x00000c0007097983 */ /* 0x000f680000100800 */
[----:B------:R-:W5:Y:S04]  /*4110*/  LDL R11, [R7+0x10] ;  /* 0x00001000070b7983 */ /* 0x000f680000100800 */
[----:B------:R-:W5:Y:S04]  /*4120*/  LDL R13, [R7+0x14] ;  /* 0x00001400070d7983 */ /* 0x000f680000100800 */
[----:B------:R-:W5:Y:S04]  /*4130*/  LDL R15, [R7+0x18] ;  /* 0x00001800070f7983 */ /* 0x000f680000100800 */
[----:B------:R-:W5:Y:S04]  /*4140*/  LDL R17, [R7+0x1c] ;  /* 0x00001c0007117983 */ /* 0x000f680000100800 */
[----:B------:R-:W5:Y:S01]  /*4150*/  LDL R19, [R7+0x20] ;  /* 0x0000200007137983 */ /* 0x000f620000100800 */
[----:B------:R-:W-:Y:S01]  /*4160*/  IADD3 R6, PT, PT, R6, 0x10, RZ ;  /* 0x0000001006067810 */ /* 0x000fe20007ffe0ff */
[----:B------:R-:W-:-:S03]  /*4170*/  VIADD R2, R2, 0x10 ;  /* 0x0000001002027836 */ /* 0x000fc60000000000 */
[----:B------:R-:W-:Y:S01]  /*4180*/  ISETP.NE.AND P0, PT, R6, RZ, PT ;  /* 0x000000ff0600720c */ /* 0x000fe20003f05270 */
[----:B--2---:R0:W-:Y:S04]  /*4190*/  STL [R7+-0x20], R8 ;  /* 0xffffe00807007387 */ /* 0x0041e80000100800 */
[----:B---3--:R0:W-:Y:S04]  /*41a0*/  STL [R7+-0x1c], R10 ;  /* 0xffffe40a07007387 */ /* 0x0081e80000100800 */
[----:B----4-:R0:W-:Y:S04]  /*41b0*/  STL [R7+-0x18], R12 ;  /* 0xffffe80c07007387 */ /* 0x0101e80000100800 */
[----:B-----5:R0:W-:Y:S04]  /*41c0*/  STL [R7+-0x14], R14 ;  /* 0xffffec0e07007387 */ /* 0x0201e80000100800 */
[----:B------:R0:W-:Y:S04]  /*41d0*/  STL [R7+-0x10], R16 ;  /* 0xfffff01007007387 */ /* 0x0001e80000100800 */
[----:B------:R0:W-:Y:S04]  /*41e0*/  STL [R7+-0xc], R18 ;  /* 0xfffff41207007387 */ /* 0x0001e80000100800 */
[----:B------:R0:W-:Y:S04]  /*41f0*/  STL [R7+-0x8], R20 ;  /* 0xfffff81407007387 */ /* 0x0001e80000100800 */
[----:B------:R0:W-:Y:S04]  /*4200*/  STL [R7+-0x4], R24 ;  /* 0xfffffc1807007387 */ /* 0x0001e80000100800 */
[----:B------:R0:W-:Y:S04]  /*4210*/  STL [R7], R26 ;  /* 0x0000001a07007387 */ /* 0x0001e80000100800 */
[----:B------:R0:W-:Y:S04]  /*4220*/  STL [R7+0x4], R28 ;  /* 0x0000041c07007387 */ /* 0x0001e80000100800 */
[----:B------:R0:W-:Y:S04]  /*4230*/  STL [R7+0x8], R9 ;  /* 0x0000080907007387 */ /* 0x0001e80000100800 */
[----:B------:R0:W-:Y:S04]  /*4240*/  STL [R7+0xc], R11 ;  /* 0x00000c0b07007387 */ /* 0x0001e80000100800 */
[----:B------:R0:W-:Y:S04]  /*4250*/  STL [R7+0x10], R13 ;  /* 0x0000100d07007387 */ /* 0x0001e80000100800 */
[----:B------:R0:W-:Y:S04]  /*4260*/  STL [R7+0x14], R15 ;  /* 0x0000140f07007387 */ /* 0x0001e80000100800 */
[----:B------:R0:W-:Y:S04]  /*4270*/  STL [R7+0x18], R17 ;  /* 0x0000181107007387 */ /* 0x0001e80000100800 */
[----:B------:R0:W-:Y:S01]  /*4280*/  STL [R7+0x1c], R19 ;  /* 0x00001c1307007387 */ /* 0x0001e20000100800 */
[----:B------:R-:W-:Y:S05]  /*4290*/  @P0 BRA `(.L_x_57) ;  /* 0xfffffffc006c0947 */ /* 0x000fea000383ffff */
.L_x_56:
[----:B------:R-:W-:Y:S05]  /*42a0*/  BSYNC.RECONVERGENT B1 ;  /* 0x0000000000017941 */ /* 0x000fea0003800200 */
.L_x_55:
[----:B------:R-:W-:Y:S05]  /*42b0*/  @!P1 BRA `(.L_x_54) ;  /* 0x0000000000cc9947 */ /* 0x000fea0003800000 */
[----:B------:R-:W-:Y:S01]  /*42c0*/  ISETP.GE.U32.AND P0, PT, R25, 0x8, PT ;  /* 0x000000081900780c */ /* 0x000fe20003f06070 */
[----:B------:R-:W-:Y:S01]  /*42d0*/  BSSY.RECONVERGENT B1, `(.L_x_58) ;  /* 0x0000016000017945 */ /* 0x000fe20003800200 */
[----:B0-----:R-:W-:-:S04]  /*42e0*/  LOP3.LUT R10, R4, 0x7, RZ, 0xc0, !PT ;  /* 0x00000007040a7812 */ /* 0x001fc800078ec0ff */
[----:B------:R-:W-:-:S07]  /*42f0*/  ISETP.NE.AND P1, PT, R10, RZ, PT ;  /* 0x000000ff0a00720c */ /* 0x000fce0003f25270 */
[----:B------:R-:W-:Y:S06]  /*4300*/  @!P0 BRA `(.L_x_59) ;  /* 0x0000000000488947 */ /* 0x000fec0003800000 */
[----:B------:R-:W-:-:S05]  /*4310*/  IMAD R6, R2, 0x4, R3 ;  /* 0x0000000402067824 */ /* 0x000fca00078e0203 */
[----:B------:R-:W2:Y:S04]  /*4320*/  LDL R7, [R6+0x4] ;  /* 0x0000040006077983 */ /* 0x000ea80000100800 */
[----:B------:R-:W3:Y:S04]  /*4330*/  LDL R9, [R6+0x8] ;  /* 0x0000080006097983 */ /* 0x000ee80000100800 */
[----:B------:R-:W4:Y:S04]  /*4340*/  LDL R11, [R6+0xc] ;  /* 0x00000c00060b7983 */ /* 0x000f280000100800 */
[----:B------:R-:W5:Y:S04]  /*4350*/  LDL R13, [R6+0x10] ;  /* 0x00001000060d7983 */ /* 0x000f680000100800 */
[----:B------:R-:W5:Y:S04]  /*4360*/  LDL R15, [R6+0x14] ;  /* 0x00001400060f7983 */ /* 0x000f680000100800 */
[----:B------:R-:W5:Y:S04]  /*4370*/  LDL R17, [R6+0x18] ;  /* 0x0000180006117983 */ /* 0x000f680000100800 */
[----:B------:R-:W5:Y:S04]  /*4380*/  LDL R19, [R6+0x1c] ;  /* 0x00001c0006137983 */ /* 0x000f680000100800 */
[----:B------:R-:W5:Y:S01]  /*4390*/  LDL R21, [R6+0x20] ;  /* 0x0000200006157983 */ /* 0x000f620000100800 */
[----:B------:R-:W-:-:S03]  /*43a0*/  VIADD R2, R2, 0x8 ;  /* 0x0000000802027836 */ /* 0x000fc60000000000 */
[----:B--2---:R0:W-:Y:S04]  /*43b0*/  STL [R6], R7 ;  /* 0x0000000706007387 */ /* 0x0041e80000100800 */
[----:B---3--:R0:W-:Y:S04]  /*43c0*/  STL [R6+0x4], R9 ;  /* 0x0000040906007387 */ /* 0x0081e80000100800 */
[----:B----4-:R0:W-:Y:S04]  /*43d0*/  STL [R6+0x8], R11 ;  /* 0x0000080b06007387 */ /* 0x0101e80000100800 */
[----:B-----5:R0:W-:Y:S04]  /*43e0*/  STL [R6+0xc], R13 ;  /* 0x00000c0d06007387 */ /* 0x0201e80000100800 */
[----:B------:R0:W-:Y:S04]  /*43f0*/  STL [R6+0x10], R15 ;  /* 0x0000100f06007387 */ /* 0x0001e80000100800 */
[----:B------:R0:W-:Y:S04]  /*4400*/  STL [R6+0x14], R17 ;  /* 0x0000141106007387 */ /* 0x0001e80000100800 */
[----:B------:R0:W-:Y:S04]  /*4410*/  STL [R6+0x18], R19 ;  /* 0x0000181306007387 */ /* 0x0001e80000100800 */
[----:B------:R0:W-:Y:S02]  /*4420*/  STL [R6+0x1c], R21 ;  /* 0x00001c1506007387 */ /* 0x0001e40000100800 */
.L_x_59:
[----:B------:R-:W-:Y:S05]  /*4430*/  BSYNC.RECONVERGENT B1 ;  /* 0x0000000000017941 */ /* 0x000fea0003800200 */
.L_x_58:
[----:B------:R-:W-:Y:S05]  /*4440*/  @!P1 BRA `(.L_x_54) ;  /* 0x0000000000689947 */ /* 0x000fea0003800000 */
[----:B------:R-:W-:Y:S01]  /*4450*/  ISETP.GE.U32.AND P0, PT, R10, 0x4, PT ;  /* 0x000000040a00780c */ /* 0x000fe20003f06070 */
[----:B------:R-:W-:Y:S01]  /*4460*/  BSSY.RECONVERGENT B1, `(.L_x_60) ;  /* 0x000000e000017945 */ /* 0x000fe20003800200 */
[----:B------:R-:W-:-:S04]  /*4470*/  LOP3.LUT R8, R4, 0x3, RZ, 0xc0, !PT ;  /* 0x0000000304087812 */ /* 0x000fc800078ec0ff */
[----:B------:R-:W-:-:S07]  /*4480*/  ISETP.NE.AND P1, PT, R8, RZ, PT ;  /* 0x000000ff0800720c */ /* 0x000fce0003f25270 */
[----:B------:R-:W-:Y:S06]  /*4490*/  @!P0 BRA `(.L_x_61) ;  /* 0x0000000000288947 */ /* 0x000fec0003800000 */
[----:B0-----:R-:W-:-:S05]  /*44a0*/  LEA R9, R2, R3, 0x2 ;  /* 0x0000000302097211 */ /* 0x001fca00078e10ff */
[----:B------:R-:W2:Y:S04]  /*44b0*/  LDL R3, [R9+0x4] ;  /* 0x0000040009037983 */ /* 0x000ea80000100800 */
[----:B------:R-:W3:Y:S04]  /*44c0*/  LDL R4, [R9+0x8] ;  /* 0x0000080009047983 */ /* 0x000ee80000100800 */
[----:B------:R-:W4:Y:S04]  /*44d0*/  LDL R6, [R9+0xc] ;  /* 0x00000c0009067983 */ /* 0x000f280000100800 */
[----:B------:R-:W5:Y:S01]  /*44e0*/  LDL R7, [R9+0x10] ;  /* 0x0000100009077983 */ /* 0x000f620000100800 */
[----:B------:R-:W-:-:S03]  /*44f0*/  VIADD R2, R2, 0x4 ;  /* 0x0000000402027836 */ /* 0x000fc60000000000 */
[----:B--2---:R1:W-:Y:S04]  /*4500*/  STL [R9], R3 ;  /* 0x0000000309007387 */ /* 0x0043e80000100800 */
[----:B---3--:R1:W-:Y:S04]  /*4510*/  STL [R9+0x4], R4 ;  /* 0x0000040409007387 */ /* 0x0083e80000100800 */
[----:B----4-:R1:W-:Y:S04]  /*4520*/  STL [R9+0x8], R6 ;  /* 0x0000080609007387 */ /* 0x0103e80000100800 */
[----:B-----5:R1:W-:Y:S02]  /*4530*/  STL [R9+0xc], R7 ;  /* 0x00000c0709007387 */ /* 0x0203e40000100800 */
.L_x_61:
[----:B------:R-:W-:Y:S05]  /*4540*/  BSYNC.RECONVERGENT B1 ;  /* 0x0000000000017941 */ /* 0x000fea0003800200 */
.L_x_60:
[----:B------:R-:W-:Y:S05]  /*4550*/  @!P1 BRA `(.L_x_54) ;  /* 0x0000000000249947 */ /* 0x000fea0003800000 */
[----:B-1----:R-:W-:Y:S02]  /*4560*/  IMAD.MOV R3, RZ, RZ, -R8 ;  /* 0x000000ffff037224 */ /* 0x002fe400078e0a08 */
[----:B0-----:R-:W-:-:S07]  /*4570*/  VIADD R9, R1, 0x404 ;  /* 0x0000040401097836 */ /* 0x001fce0000000000 */
.L_x_62:
[----:B--2---:R-:W-:-:S05]  /*4580*/  LEA R4, R2, R9, 0x2 ;  /* 0x0000000902047211 */ /* 0x004fca00078e10ff */
[----:B------:R-:W2:Y:S01]  /*4590*/  LDL R7, [R4] ;  /* 0x0000000004077983 */ /* 0x000ea20000100800 */
[----:B------:R-:W-:Y:S02]  /*45a0*/  VIADD R3, R3, 0x1 ;  /* 0x0000000103037836 */ /* 0x000fe40000000000 */
[----:B------:R-:W-:-:S03]  /*45b0*/  VIADD R2, R2, 0x1 ;  /* 0x0000000102027836 */ /* 0x000fc60000000000 */
[----:B------:R-:W-:Y:S01]  /*45c0*/  ISETP.NE.AND P0, PT, R3, RZ, PT ;  /* 0x000000ff0300720c */ /* 0x000fe20003f05270 */
[----:B--2---:R2:W-:-:S12]  /*45d0*/  STL [R4+-0x4], R7 ;  /* 0xfffffc0704007387 */ /* 0x0045d80000100800 */
[----:B------:R-:W-:Y:S05]  /*45e0*/  @P0 BRA `(.L_x_62) ;  /* 0xfffffffc00e40947 */ /* 0x000fea000383ffff */
.L_x_54:
[----:B------:R-:W-:Y:S05]  /*45f0*/  BSYNC.RECONVERGENT B0 ;  /* 0x0000000000007941 */ /* 0x000fea0003800200 */
.L_x_53:
[----:B------:R-:W-:-:S13]  /*4600*/  ISETP.NE.AND P0, PT, R0, R5, PT ;  /* 0x000000050000720c */ /* 0x000fda0003f05270 */
[----:B------:R-:W-:Y:S05]  /*4610*/  @P0 EXIT ;  /* 0x000000000000094d */ /* 0x000fea0003800000 */
[----:B------:R-:W-:Y:S01]  /*4620*/  ISETP.GE.AND P0, PT, R0, 0x1, PT ;  /* 0x000000010000780c */ /* 0x000fe20003f06270 */
[----:B------:R-:W-:-:S12]  /*4630*/  BSSY.RECONVERGENT B0, `(.L_x_63) ;  /* 0x000000b000007945 */ /* 0x000fd80003800200 */
[----:B------:R-:W-:Y:S05]  /*4640*/  @!P0 BRA `(.L_x_64) ;  /* 0x0000000000248947 */ /* 0x000fea0003800000 */
[----:B------:R-:W-:-:S07]  /*4650*/  IMAD.MOV.U32 R2, RZ, RZ, RZ ;  /* 0x000000ffff027224 */ /* 0x000fce00078e00ff */
.L_x_65:
[----:B-1----:R-:W-:-:S05]  /*4660*/  LEA R3, R2, R1, 0x2 ;  /* 0x0000000102037211 */ /* 0x002fca00078e10ff */
[----:B--2---:R-:W2:Y:S04]  /*4670*/  LDL R4, [R3] ;  /* 0x0000000003047983 */ /* 0x004ea80000100800 */
[----:B------:R-:W2:Y:S02]  /*4680*/  LDL R5, [R3+0x400] ;  /* 0x0004000003057983 */ /* 0x000ea40000100800 */
[----:B--2---:R-:W-:-:S13]  /*4690*/  ISETP.NE.AND P0, PT, R4, R5, PT ;  /* 0x000000050400720c */ /* 0x004fda0003f05270 */
[----:B------:R-:W-:Y:S05]  /*46a0*/  @P0 EXIT ;  /* 0x000000000000094d */ /* 0x000fea0003800000 */
[----:B------:R-:W-:-:S05]  /*46b0*/  VIADD R2, R2, 0x1 ;  /* 0x0000000102027836 */ /* 0x000fca0000000000 */
[----:B------:R-:W-:-:S13]  /*46c0*/  ISETP.NE.AND P0, PT, R2, R0, PT ;  /* 0x000000000200720c */ /* 0x000fda0003f05270 */
[----:B------:R-:W-:Y:S05]  /*46d0*/  @P0 BRA `(.L_x_65) ;  /* 0xfffffffc00e00947 */ /* 0x000fea000383ffff */
.L_x_64:
[----:B------:R-:W-:Y:S05]  /*46e0*/  BSYNC.RECONVERGENT B0 ;  /* 0x0000000000007941 */ /* 0x000fea0003800200 */
.L_x_63:
[----:B-1----:R-:W-:-:S05]  /*46f0*/  IMAD.MOV.U32 R3, RZ, RZ, 0x1 ;  /* 0x00000001ff037424 */ /* 0x002fca00078e00ff */
[----:B------:R-:W-:Y:S04]  /*4700*/  STG.E desc[UR6][R22.64], R3 ;  /* 0x0000000316007986 */ /* 0x000fe8000c101906 */
[----:B------:R-:W-:Y:S01]  /*4710*/  STG.E desc[UR6][R22.64+0x4], R3 ;  /* 0x0000040316007986 */ /* 0x000fe2000c101906 */
[----:B------:R-:W-:Y:S05]  /*4720*/  EXIT ;  /* 0x000000000000794d */ /* 0x000fea0003800000 */
.L_x_66:
[----:B------:R-:W-:-:S00]  /*4730*/  BRA `(.L_x_66) ;  /* 0xfffffffc00fc7947 */ /* 0x000fc0000383ffff */
[----:B------:R-:W-:-:S00]  /*4740*/  NOP ;  /* 0x0000000000007918 */ /* 0x000fc00000000000 */
        /* <DEDUP_REMOVED lines=11> */
.L_x_67:


//--------------------- .nv.shared.reserved.0     --------------------------
	.section	.nv.shared.reserved.0,"aw",@nobits
	.weak		__nv_reservedSMEM_offset_0_alias
	.size		__nv_reservedSMEM_offset_0_alias, 0, 64
	.other		__nv_reservedSMEM_offset_0_alias,@"STO_CUDA_RESERVED_SHARED STV_DEFAULT"
__nv_reservedSMEM_offset_0_alias:
	.zero		0
	.zero		64


//--------------------- .nv.constant0._Z26ParallelEntryCompareKernelP12DevSubCube_tS0_iPiS1_S1_S1_iP18ComparisonResult_ti --------------------------
	.section	.nv.constant0._Z26ParallelEntryCompareKernelP12DevSubCube_tS0_iPiS1_S1_S1_iP18ComparisonResult_ti,"a",@progbits
	.sectionflags	@""
	.align	4
.nv.constant0._Z26ParallelEntryCompareKernelP12DevSubCube_tS0_iPiS1_S1_S1_iP18ComparisonResult_ti:
	.zero		972


//--------------------- SYMBOLS --------------------------

	.type		.nv.reservedSmem.offset0,@object
	.size		.nv.reservedSmem.offset0,0x4
